def matmul_kernel(
    a_ptr,
    b_ptr,
    c_ptr,
    M,
    N,
    K,
    stride_am,
    stride_ak,
    stride_bk,
    stride_bn,
    stride_cm,
    stride_cn,
    BLOCK_M: tl.constexpr,
    BLOCK_N: tl.constexpr,
    BLOCK_K: tl.constexpr,
    GROUP_M: tl.constexpr,
):
    pid = tl.program_id(axis=0)
    num_pid_m = tl.cdiv(M, BLOCK_M)
    num_pid_n = tl.cdiv(N, BLOCK_N)
    num_pid_in_group = GROUP_M * num_pid_n
    group_id = pid // num_pid_in_group
    first_pid_m = group_id * GROUP_M
    group_size_m = min(num_pid_m - first_pid_m, GROUP_M)
    pid_m = first_pid_m + ((pid % num_pid_in_group) % group_size_m)
    pid_n = (pid % num_pid_in_group) // group_size_m

    offs_am = (pid_m * BLOCK_M + tl.arange(0, BLOCK_M)) % M
    offs_bn = (pid_n * BLOCK_N + tl.arange(0, BLOCK_N)) % N
    offs_k = tl.arange(0, BLOCK_K)
    a_ptrs = a_ptr + offs_am[:, None] * stride_am + offs_k[None, :] * stride_ak
    b_ptrs = b_ptr + offs_k[:, None] * stride_bk + offs_bn[None, :] * stride_bn

    acc = tl.zeros((BLOCK_M, BLOCK_N), dtype=tl.float32)
    for kk in range(0, tl.cdiv(K, BLOCK_K)):
        a = tl.load(a_ptrs, mask=offs_k[None, :] < K - kk * BLOCK_K, other=0.0)
        b = tl.load(b_ptrs, mask=offs_k[:, None] < K - kk * BLOCK_K, other=0.0)
        acc = tl.dot(a, b, acc)
        a_ptrs += BLOCK_K * stride_ak
        b_ptrs += BLOCK_K * stride_bk

    c = acc.to(c_ptr.dtype.element_ty)
    offs_cm = pid_m * BLOCK_M + tl.arange(0, BLOCK_M)
    offs_cn = pid_n * BLOCK_N + tl.arange(0, BLOCK_N)
    c_ptrs = c_ptr + offs_cm[:, None] * stride_cm + offs_cn[None, :] * stride_cn
    mask = (offs_cm[:, None] < M) & (offs_cn[None, :] < N)
    tl.store(c_ptrs, c, mask=mask)

# config = {"BLOCK_K": 16, "BLOCK_M": 32, "BLOCK_N": 512, "GROUP_M": 8, "arch": "sm_100", "dtype": "fp16", "num_ctas": 1, "num_stages": 3, "num_warps": 4}
# arch = sm_100


// ===== COMPILED SASS (sm_100a) =====

	.target	sm_100a

	.elftype	@"ET_EXEC"


//--------------------- .note.nv.tkinfo           --------------------------
	.section	.note.nv.tkinfo,"",@"SHT_NOTE"
	.sectionflags	@"SHF_NOTE_NV_TKINFO"
	.tkinfo
        /*0018*/ 	.word	0x00000081
        /*0030*/ 	.string	""
        /*0030*/ 	.string	"ptxas-blackwell"
        /*0030*/ 	.string	"Cuda compilation tools, release 12.9, V12.9.86"
        /*0030*/ 	.string	"Build cuda_12.9.r12.9/compiler.36037853_0"
        /*0030*/ 	.string	"-v  -suppress-debug-info  -lineinfo  -arch sm_100a "



//--------------------- .note.nv.cuver            --------------------------
	.section	.note.nv.cuver,"",@"SHT_NOTE"
	.sectionflags	@"SHF_NOTE_NV_CUVER"
        /*0018*/ 	.short	0x0001
        /*001a*/ 	.short	0x0064
        /*001c*/ 	.short	0x0001
        /*001e*/ 	.short	0x0000
        /*0020*/ 	.short	0x0001
        /*0022*/ 	.short	0x0000


//--------------------- .nv.info                  --------------------------
	.section	.nv.info,"",@"SHT_CUDA_INFO"
	.align	4


	//----- nvinfo : EIATTR_REGCOUNT
	.align		4
        /*0000*/ 	.byte	0x04, 0x2f
        /*0002*/ 	.short	(.L_1 - .L_0)
	.align		4
.L_0:
        /*0004*/ 	.word	index@(matmul_kernel)
        /*0008*/ 	.word	0x000000ff


	//----- nvinfo : EIATTR_FRAME_SIZE
	.align		4
.L_1:
        /*000c*/ 	.byte	0x04, 0x11
        /*000e*/ 	.short	(.L_3 - .L_2)
	.align		4
.L_2:
        /*0010*/ 	.word	index@(matmul_kernel)
        /*0014*/ 	.word	0x000000f0


	//----- nvinfo : EIATTR_MIN_STACK_SIZE
	.align		4
.L_3:
        /*0018*/ 	.byte	0x04, 0x12
        /*001a*/ 	.short	(.L_5 - .L_4)
	.align		4
.L_4:
        /*001c*/ 	.word	index@(matmul_kernel)
        /*0020*/ 	.word	0x000000f0
.L_5:


//--------------------- .nv.info.matmul_kernel    --------------------------
	.section	.nv.info.matmul_kernel,"",@"SHT_CUDA_INFO"
	.sectionflags	@""
	.align	4


	//----- nvinfo : EIATTR_CUDA_API_VERSION
	.align		4
        /*0000*/ 	.byte	0x04, 0x37
        /*0002*/ 	.short	(.L_7 - .L_6)
.L_6:
        /*0004*/ 	.word	0x00000081


	//----- nvinfo : EIATTR_KPARAM_INFO
	.align		4
.L_7:
        /*0008*/ 	.byte	0x04, 0x17
        /*000a*/ 	.short	(.L_9 - .L_8)
.L_8:
        /*000c*/ 	.word	0x00000000
        /*0010*/ 	.short	0x000d
        /*0012*/ 	.short	0x0048
        /*0014*/ 	.byte	0x00, 0xf4, 0x21, 0x00


	//----- nvinfo : EIATTR_KPARAM_INFO
	.align		4
.L_9:
        /*0018*/ 	.byte	0x04, 0x17
        /*001a*/ 	.short	(.L_11 - .L_10)
.L_10:
        /*001c*/ 	.word	0x00000000
        /*0020*/ 	.short	0x000c
        /*0022*/ 	.short	0x0040
        /*0024*/ 	.byte	0x00, 0xf4, 0x21, 0x00


	//----- nvinfo : EIATTR_KPARAM_INFO
	.align		4
.L_11:
        /*0028*/ 	.byte	0x04, 0x17
        /*002a*/ 	.short	(.L_13 - .L_12)
.L_12:
        /*002c*/ 	.word	0x00000000
        /*0030*/ 	.short	0x000b
        /*0032*/ 	.short	0x0038
        /*0034*/ 	.byte	0x00, 0xf0, 0x11, 0x00


	//----- nvinfo : EIATTR_KPARAM_INFO
	.align		4
.L_13:
        /*0038*/ 	.byte	0x04, 0x17
        /*003a*/ 	.short	(.L_15 - .L_14)
.L_14:
        /*003c*/ 	.word	0x00000000
        /*0040*/ 	.short	0x000a
        /*0042*/ 	.short	0x0034
        /*0044*/ 	.byte	0x00, 0xf0, 0x11, 0x00


	//----- nvinfo : EIATTR_KPARAM_INFO
	.align		4
.L_15:
        /*0048*/ 	.byte	0x04, 0x17
        /*004a*/ 	.short	(.L_17 - .L_16)
.L_16:
        /*004c*/ 	.word	0x00000000
        /*0050*/ 	.short	0x0009
        /*0052*/ 	.short	0x0030
        /*0054*/ 	.byte	0x00, 0xf0, 0x11, 0x00


	//----- nvinfo : EIATTR_KPARAM_INFO
	.align		4
.L_17:
        /*0058*/ 	.byte	0x04, 0x17
        /*005a*/ 	.short	(.L_19 - .L_18)
.L_18:
        /*005c*/ 	.word	0x00000000
        /*0060*/ 	.short	0x0008
        /*0062*/ 	.short	0x002c
        /*0064*/ 	.byte	0x00, 0xf0, 0x11, 0x00


	//----- nvinfo : EIATTR_KPARAM_INFO
	.align		4
.L_19:
        /*0068*/ 	.byte	0x04, 0x17
        /*006a*/ 	.short	(.L_21 - .L_20)
.L_20:
        /*006c*/ 	.word	0x00000000
        /*0070*/ 	.short	0x0007
        /*0072*/ 	.short	0x0028
        /*0074*/ 	.byte	0x00, 0xf0, 0x11, 0x00


	//----- nvinfo : EIATTR_KPARAM_INFO
	.align		4
.L_21:
        /*0078*/ 	.byte	0x04, 0x17
        /*007a*/ 	.short	(.L_23 - .L_22)
.L_22:
        /*007c*/ 	.word	0x00000000
        /*0080*/ 	.short	0x0006
        /*0082*/ 	.short	0x0024
        /*0084*/ 	.byte	0x00, 0xf0, 0x11, 0x00


	//----- nvinfo : EIATTR_KPARAM_INFO
	.align		4
.L_23:
        /*0088*/ 	.byte	0x04, 0x17
        /*008a*/ 	.short	(.L_25 - .L_24)
.L_24:
        /*008c*/ 	.word	0x00000000
        /*0090*/ 	.short	0x0005
        /*0092*/ 	.short	0x0020
        /*0094*/ 	.byte	0x00, 0xf0, 0x11, 0x00


	//----- nvinfo : EIATTR_KPARAM_INFO
	.align		4
.L_25:
        /*0098*/ 	.byte	0x04, 0x17
        /*009a*/ 	.short	(.L_27 - .L_26)
.L_26:
        /*009c*/ 	.word	0x00000000
        /*00a0*/ 	.short	0x0004
        /*00a2*/ 	.short	0x001c
        /*00a4*/ 	.byte	0x00, 0xf0, 0x11, 0x00


	//----- nvinfo : EIATTR_KPARAM_INFO
	.align		4
.L_27:
        /*00a8*/ 	.byte	0x04, 0x17
        /*00aa*/ 	.short	(.L_29 - .L_28)
.L_28:
        /*00ac*/ 	.word	0x00000000
        /*00b0*/ 	.short	0x0003
        /*00b2*/ 	.short	0x0018
        /*00b4*/ 	.byte	0x00, 0xf0, 0x11, 0x00


	//----- nvinfo : EIATTR_KPARAM_INFO
	.align		4
.L_29:
        /*00b8*/ 	.byte	0x04, 0x17
        /*00ba*/ 	.short	(.L_31 - .L_30)
.L_30:
        /*00bc*/ 	.word	0x00000000
        /*00c0*/ 	.short	0x0002
        /*00c2*/ 	.short	0x0010
        /*00c4*/ 	.byte	0x00, 0xf4, 0x21, 0x00


	//----- nvinfo : EIATTR_KPARAM_INFO
	.align		4
.L_31:
        /*00c8*/ 	.byte	0x04, 0x17
        /*00ca*/ 	.short	(.L_33 - .L_32)
.L_32:
        /*00cc*/ 	.word	0x00000000
        /*00d0*/ 	.short	0x0001
        /*00d2*/ 	.short	0x0008
        /*00d4*/ 	.byte	0x00, 0xf4, 0x21, 0x00


	//----- nvinfo : EIATTR_KPARAM_INFO
	.align		4
.L_33:
        /*00d8*/ 	.byte	0x04, 0x17
        /*00da*/ 	.short	(.L_35 - .L_34)
.L_34:
        /*00dc*/ 	.word	0x00000000
        /*00e0*/ 	.short	0x0000
        /*00e2*/ 	.short	0x0000
        /*00e4*/ 	.byte	0x00, 0xf4, 0x21, 0x00


	//----- nvinfo : EIATTR_SPARSE_MMA_MASK
	.align		4
.L_35:
        /*00e8*/ 	.byte	0x03, 0x50
        /*00ea*/ 	.short	0x0000


	//----- nvinfo : EIATTR_MAXREG_COUNT
	.align		4
        /*00ec*/ 	.byte	0x03, 0x1b
        /*00ee*/ 	.short	0x00ff


	//----- nvinfo : EIATTR_NUM_BARRIERS
	.align		4
        /*00f0*/ 	.byte	0x02, 0x4c
        /*00f2*/ 	.byte	0x01
	.zero		1


	//----- nvinfo : EIATTR_ANNOTATIONS
	.align		4
        /*00f4*/ 	.byte	0x04, 0x55
        /*00f6*/ 	.short	(.L_37 - .L_36)


	//   ....[0]....
.L_36:
        /*00f8*/ 	.word	0x00000001
        /*00fc*/ 	.byte	0x70, 0x05, 0x00, 0x00, 0x01, 0x00, 0x00, 0x00, 0xf0, 0x05, 0x00, 0x00, 0x01, 0x00, 0x00, 0x00
        /* <DEDUP_REMOVED lines=70> */
        /*056c*/ 	.byte	0x80, 0x86, 0x00, 0x00, 0x01, 0x00, 0x00, 0x00, 0xc0, 0x86, 0x00, 0x00


	//----- nvinfo : EIATTR_VRC_CTA_INIT_COUNT
	.align		4
.L_37:
        /*0578*/ 	.byte	0x02, 0x4a
	.zero		1
	.zero		1


	//----- nvinfo : EIATTR_EXIT_INSTR_OFFSETS
	.align		4
        /*057c*/ 	.byte	0x04, 0x1c
        /*057e*/ 	.short	(.L_39 - .L_38)


	//   ....[0]....
.L_38:
        /*0580*/ 	.word	0x0000c960


	//   ....[1]....
        /*0584*/ 	.word	0x0000c990


	//----- nvinfo : EIATTR_REQNTID
	.align		4
.L_39:
        /*0588*/ 	.byte	0x04, 0x10
        /*058a*/ 	.short	(.L_41 - .L_40)
.L_40:
        /*058c*/ 	.word	0x00000080
        /*0590*/ 	.word	0x00000001
        /*0594*/ 	.word	0x00000001


	//----- nvinfo : EIATTR_CBANK_PARAM_SIZE
	.align		4
.L_41:
        /*0598*/ 	.byte	0x03, 0x19
        /*059a*/ 	.short	0x0050


	//----- nvinfo : EIATTR_PARAM_CBANK
	.align		4
        /*059c*/ 	.byte	0x04, 0x0a
        /*059e*/ 	.short	(.L_43 - .L_42)
	.align		4
.L_42:
        /*05a0*/ 	.word	index@(.nv.constant0.matmul_kernel)
        /*05a4*/ 	.short	0x0380
        /*05a6*/ 	.short	0x0050


	//----- nvinfo : EIATTR_SW_WAR
	.align		4
.L_43:
        /*05a8*/ 	.byte	0x04, 0x36
        /*05aa*/ 	.short	(.L_45 - .L_44)
.L_44:
        /*05ac*/ 	.word	0x00000008
.L_45:


//--------------------- .nv.compat                --------------------------
	.section	.nv.compat,"",@"SHT_CUDA_COMPAT_INFO"
	.align	4
        /*0000*/ 	.byte	0x02, 0x02, 0x01, 0x00, 0x02, 0x05, 0x05, 0x00, 0x02, 0x03, 0x00, 0x00, 0x02, 0x06, 0x01, 0x00


//--------------------- .nv.callgraph             --------------------------
	.section	.nv.callgraph,"",@"SHT_CUDA_CALLGRAPH"
	.align	4
	.sectionentsize	8
	.align		4
        /*0000*/ 	.word	0x00000000
	.align		4
        /*0004*/ 	.word	0xffffffff
	.align		4
        /*0008*/ 	.word	0x00000000
	.align		4
        /*000c*/ 	.word	0xfffffffe
	.align		4
        /*0010*/ 	.word	0x00000000
	.align		4
        /*0014*/ 	.word	0xfffffffd
	.align		4
        /*0018*/ 	.word	0x00000000
	.align		4
        /*001c*/ 	.word	0xfffffffc


//--------------------- .text.matmul_kernel       --------------------------
	.section	.text.matmul_kernel,"ax",@progbits
	.align	128
        .global         matmul_kernel
        .type           matmul_kernel,@function
        .size           matmul_kernel,(.L_x_4 - matmul_kernel)
        .other          matmul_kernel,@"STO_CUDA_ENTRY STV_DEFAULT"
matmul_kernel:
.text.matmul_kernel:
[----:B------:R-:W0:Y:S08]  /*0000*/  LDC R1, c[0x0][0x37c] ;  /* 0x0000df00ff017b82 */ /* 0x000e300000000800 */
[----:B------:R-:W1:Y:S01]  /*0010*/  LDC.64 R52, c[0x0][0x398] ;  /* 0x0000e600ff347b82 */ /* 0x000e620000000a00 */
[----:B------:R-:W2:Y:S01]  /*0020*/  S2R R5, SR_CTAID.X ;  /* 0x0000000000057919 */ /* 0x000ea20000002500 */
[----:B------:R-:W3:Y:S01]  /*0030*/  LDCU UR4, c[0x0][0x3a0] ;  /* 0x00007400ff0477ac */ /* 0x000ee20008000800 */
[----:B0-----:R-:W-:Y:S01]  /*0040*/  VIADD R1, R1, 0xffffff10 ;  /* 0xffffff1001017836 */ /* 0x001fe20000000000 */
[----:B------:R-:W0:Y:S01]  /*0050*/  S2R R29, SR_TID.X ;  /* 0x00000000001d7919 */ /* 0x000e220000002100 */
[----:B------:R-:W-:Y:S01]  /*0060*/  UMOV UR5, 0x400 ;  /* 0x0000040000057882 */ /* 0x000fe20000000000 */
[----:B------:R-:W4:Y:S02]  /*0070*/  LDCU.64 UR8, c[0x0][0x358] ;  /* 0x00006b00ff0877ac */ /* 0x000f240008000a00 */
[----:B------:R-:W5:Y:S01]  /*0080*/  S2UR UR6, SR_CgaCtaId ;  /* 0x00000000000679c3 */ /* 0x000f620000008800 */
[----:B------:R-:W0:Y:S01]  /*0090*/  LDCU UR7, c[0x0][0x3a0] ;  /* 0x00007400ff0777ac */ /* 0x000e220008000800 */
[----:B---3--:R-:W-:Y:S01]  /*00a0*/  UIADD3 UR4, UPT, UPT, UR4, 0xf, URZ ;  /* 0x0000000f04047890 */ /* 0x008fe2000fffe0ff */
[----:B-1----:R-:W-:-:S03]  /*00b0*/  VIADD R0, R53, 0x1ff ;  /* 0x000001ff35007836 */ /* 0x002fc60000000000 */
[----:B------:R-:W-:Y:S02]  /*00c0*/  UISETP.GT.AND UP0, UPT, UR4, 0xf, UPT ;  /* 0x0000000f0400788c */ /* 0x000fe4000bf04270 */
[----:B------:R-:W-:Y:S01]  /*00d0*/  SHF.R.S32.HI R3, RZ, 0x1f, R0 ;  /* 0x0000001fff037819 */ /* 0x000fe20000011400 */
[----:B-----5:R-:W-:-:S03]  /*00e0*/  ULEA UR5, UR6, UR5, 0x18 ;  /* 0x0000000506057291 */ /* 0x020fc6000f8ec0ff */
[----:B------:R-:W-:Y:S02]  /*00f0*/  LEA.HI R3, R3, R0, RZ, 0x9 ;  /* 0x0000000003037211 */ /* 0x000fe400078f48ff */
[----:B--2---:R-:W-:Y:S02]  /*0100*/  IABS R8, R5 ;  /* 0x0000000500087213 */ /* 0x004fe40000000000 */
[----:B------:R-:W-:-:S05]  /*0110*/  SHF.R.S32.HI R3, RZ, 0x9, R3 ;  /* 0x00000009ff037819 */ /* 0x000fca0000011403 */
[----:B------:R-:W-:-:S05]  /*0120*/  IMAD.SHL.U32 R4, R3, 0x8, RZ ;  /* 0x0000000803047824 */ /* 0x000fca00078e00ff */
[-C--:B------:R-:W-:Y:S02]  /*0130*/  IABS R7, R4.reuse ;  /* 0x0000000400077213 */ /* 0x080fe40000000000 */
[----:B------:R-:W-:Y:S02]  /*0140*/  IABS R10, R4 ;  /* 0x00000004000a7213 */ /* 0x000fe40000000000 */
[----:B------:R-:W1:Y:S08]  /*0150*/  I2F.RP R0, R7 ;  /* 0x0000000700007306 */ /* 0x000e700000209400 */
[----:B-1----:R-:W1:Y:S02]  /*0160*/  MUFU.RCP R0, R0 ;  /* 0x0000000000007308 */ /* 0x002e640000001000 */
[----:B-1----:R-:W-:-:S02]  /*0170*/  VIADD R2, R0, 0xffffffe ;  /* 0x0ffffffe00027836 */ /* 0x002fc40000000000 */
[----:B------:R-:W-:-:S04]  /*0180*/  IMAD.MOV R0, RZ, RZ, -R10 ;  /* 0x000000ffff007224 */ /* 0x000fc800078e0a0a */
[----:B------:R1:W2:Y:S02]  /*0190*/  F2I.FTZ.U32.TRUNC.NTZ R3, R2 ;  /* 0x0000000200037305 */ /* 0x0002a4000021f000 */
[----:B-1----:R-:W-:Y:S02]  /*01a0*/  IMAD.MOV.U32 R2, RZ, RZ, RZ ;  /* 0x000000ffff027224 */ /* 0x002fe400078e00ff */
[----:B--2---:R-:W-:-:S04]  /*01b0*/  IMAD.MOV R6, RZ, RZ, -R3 ;  /* 0x000000ffff067224 */ /* 0x004fc800078e0a03 */
[----:B------:R-:W-:Y:S02]  /*01c0*/  IMAD R9, R6, R7, RZ ;  /* 0x0000000706097224 */ /* 0x000fe400078e02ff */
[----:B------:R-:W-:Y:S02]  /*01d0*/  IMAD.MOV.U32 R6, RZ, RZ, R8 ;  /* 0x000000ffff067224 */ /* 0x000fe400078e0008 */
[----:B------:R-:W-:-:S06]  /*01e0*/  IMAD.HI.U32 R3, R3, R9, R2 ;  /* 0x0000000903037227 */ /* 0x000fcc00078e0002 */
[----:B------:R-:W-:-:S04]  /*01f0*/  IMAD.HI.U32 R3, R3, R6, RZ ;  /* 0x0000000603037227 */ /* 0x000fc800078e00ff */
[----:B------:R-:W-:-:S05]  /*0200*/  IMAD R0, R3, R0, R6 ;  /* 0x0000000003007224 */ /* 0x000fca00078e0206 */
[----:B------:R-:W-:-:S13]  /*0210*/  ISETP.GT.U32.AND P1, PT, R7, R0, PT ;  /* 0x000000000700720c */ /* 0x000fda0003f24070 */
[----:B------:R-:W-:Y:S02]  /*0220*/  @!P1 IMAD.IADD R0, R0, 0x1, -R7 ;  /* 0x0000000100009824 */ /* 0x000fe400078e0a07 */
[----:B------:R-:W-:Y:S01]  /*0230*/  @!P1 VIADD R3, R3, 0x1 ;  /* 0x0000000103039836 */ /* 0x000fe20000000000 */
[----:B------:R-:W-:Y:S02]  /*0240*/  ISETP.NE.AND P1, PT, R4, RZ, PT ;  /* 0x000000ff0400720c */ /* 0x000fe40003f25270 */
[----:B------:R-:W-:Y:S02]  /*0250*/  ISETP.GE.U32.AND P0, PT, R0, R7, PT ;  /* 0x000000070000720c */ /* 0x000fe40003f06070 */
[----:B------:R-:W-:-:S04]  /*0260*/  LOP3.LUT R0, R5, R4, RZ, 0x3c, !PT ;  /* 0x0000000405007212 */ /* 0x000fc800078e3cff */
[----:B------:R-:W-:Y:S01]  /*0270*/  ISETP.GE.AND P2, PT, R0, RZ, PT ;  /* 0x000000ff0000720c */ /* 0x000fe20003f46270 */
[----:B------:R-:W-:-:S06]  /*0280*/  VIADD R0, R52, 0x1f ;  /* 0x0000001f34007836 */ /* 0x000fcc0000000000 */
[----:B------:R-:W-:-:S04]  /*0290*/  @P0 VIADD R3, R3, 0x1 ;  /* 0x0000000103030836 */ /* 0x000fc80000000000 */
[----:B------:R-:W-:Y:S01]  /*02a0*/  IMAD.MOV.U32 R2, RZ, RZ, R3 ;  /* 0x000000ffff027224 */ /* 0x000fe200078e0003 */
[----:B------:R-:W-:-:S03]  /*02b0*/  SHF.R.S32.HI R3, RZ, 0x1f, R0 ;  /* 0x0000001fff037819 */ /* 0x000fc60000011400 */
[----:B------:R-:W-:Y:S01]  /*02c0*/  @!P2 IMAD.MOV R2, RZ, RZ, -R2 ;  /* 0x000000ffff02a224 */ /* 0x000fe200078e0a02 */
[----:B------:R-:W-:Y:S02]  /*02d0*/  @!P1 LOP3.LUT R2, RZ, R4, RZ, 0x33, !PT ;  /* 0x00000004ff029212 */ /* 0x000fe400078e33ff */
[----:B------:R-:W-:-:S03]  /*02e0*/  LEA.HI R3, R3, R0, RZ, 0x5 ;  /* 0x0000000003037211 */ /* 0x000fc600078f28ff */
[----:B------:R-:W-:Y:S02]  /*02f0*/  IMAD.SHL.U32 R6, R2, 0x8, RZ ;  /* 0x0000000802067824 */ /* 0x000fe400078e00ff */
[----:B------:R-:W-:-:S03]  /*0300*/  IMAD.MOV R2, RZ, RZ, -R2 ;  /* 0x000000ffff027224 */ /* 0x000fc600078e0a02 */
[----:B------:R-:W-:Y:S01]  /*0310*/  LEA.HI.SX32 R3, R3, -R6, 0x1b ;  /* 0x8000000603037211 */ /* 0x000fe200078fdaff */
[----:B------:R-:W-:-:S03]  /*0320*/  IMAD R4, R4, R2, R5 ;  /* 0x0000000204047224 */ /* 0x000fc600078e0205 */
[----:B------:R-:W-:Y:S02]  /*0330*/  VIMNMX R11, PT, PT, R3, 0x8, PT ;  /* 0x00000008030b7848 */ /* 0x000fe40003fe0100 */
[----:B------:R-:W-:Y:S02]  /*0340*/  IABS R9, R4 ;  /* 0x0000000400097213 */ /* 0x000fe40000000000 */
[----:B------:R-:W-:-:S04]  /*0350*/  IABS R7, R11 ;  /* 0x0000000b00077213 */ /* 0x000fc80000000000 */
[----:B------:R-:W1:Y:S08]  /*0360*/  I2F.RP R0, R7 ;  /* 0x0000000700007306 */ /* 0x000e700000209400 */
[----:B-1----:R-:W1:Y:S02]  /*0370*/  MUFU.RCP R0, R0 ;  /* 0x0000000000007308 */ /* 0x002e640000001000 */
[----:B-1----:R-:W-:-:S06]  /*0380*/  VIADD R3, R0, 0xffffffe ;  /* 0x0ffffffe00037836 */ /* 0x002fcc0000000000 */
[----:B------:R-:W1:Y:S02]  /*0390*/  F2I.FTZ.U32.TRUNC.NTZ R3, R3 ;  /* 0x0000000300037305 */ /* 0x000e64000021f000 */
[----:B-1----:R-:W-:-:S04]  /*03a0*/  IMAD.MOV R8, RZ, RZ, -R3 ;  /* 0x000000ffff087224 */ /* 0x002fc800078e0a03 */
[----:B------:R-:W-:Y:S01]  /*03b0*/  IMAD.MOV.U32 R2, RZ, RZ, R8 ;  /* 0x000000ffff027224 */ /* 0x000fe200078e0008 */
[----:B------:R-:W-:-:S03]  /*03c0*/  IABS R8, R11 ;  /* 0x0000000b00087213 */ /* 0x000fc60000000000 */
[----:B------:R-:W-:Y:S02]  /*03d0*/  IMAD R5, R2, R7, RZ ;  /* 0x0000000702057224 */ /* 0x000fe400078e02ff */
[----:B------:R-:W-:Y:S02]  /*03e0*/  IMAD.MOV.U32 R2, RZ, RZ, RZ ;  /* 0x000000ffff027224 */ /* 0x000fe400078e00ff */
[----:B------:R-:W-:Y:S02]  /*03f0*/  IMAD.MOV R0, RZ, RZ, -R8 ;  /* 0x000000ffff007224 */ /* 0x000fe400078e0a08 */
[----:B------:R-:W-:Y:S01]  /*0400*/  IMAD.HI.U32 R2, R3, R5, R2 ;  /* 0x0000000503027227 */ /* 0x000fe200078e0002 */
[----:B0-----:R-:W-:-:S05]  /*0410*/  LOP3.LUT R3, R29, 0x1f, RZ, 0xc0, !PT ;  /* 0x0000001f1d037812 */ /* 0x001fca00078ec0ff */
        /* <DEDUP_REMOVED lines=8> */
[----:B------:R-:W-:-:S07]  /*04a0*/  ISETP.GE.AND P2, PT, R0, RZ, PT ;  /* 0x000000ff0000720c */ /* 0x000fce0003f46270 */
[----:B------:R-:W-:-:S06]  /*04b0*/  @P0 VIADD R2, R2, 0x1 ;  /* 0x0000000102020836 */ /* 0x000fcc0000000000 */
[----:B------:R-:W-:Y:S01]  /*04c0*/  @!P2 IMAD.MOV R2, RZ, RZ, -R2 ;  /* 0x000000ffff02a224 */ /* 0x000fe200078e0a02 */
[----:B------:R-:W-:-:S05]  /*04d0*/  @!P1 LOP3.LUT R2, RZ, R11, RZ, 0x33, !PT ;  /* 0x0000000bff029212 */ /* 0x000fca00078e33ff */
[----:B------:R-:W-:-:S04]  /*04e0*/  IMAD.MOV R0, RZ, RZ, -R2 ;  /* 0x000000ffff007224 */ /* 0x000fc800078e0a02 */
[----:B------:R-:W-:Y:S01]  /*04f0*/  IMAD R0, R11, R0, R4 ;  /* 0x000000000b007224 */ /* 0x000fe200078e0204 */
[----:B------:R-:W-:-:S03]  /*0500*/  SHF.R.U32.HI R4, RZ, 0x5, R29 ;  /* 0x00000005ff047819 */ /* 0x000fc6000001161d */
[----:B------:R-:W-:Y:S01]  /*0510*/  IMAD.IADD R0, R6, 0x1, R0 ;  /* 0x0000000106007824 */ /* 0x000fe200078e0200 */
[----:B------:R-:W-:-:S03]  /*0520*/  SGXT.U32 R80, R4, 0x2 ;  /* 0x000000020450781a */ /* 0x000fc60000000000 */
[----:B------:R-:W-:Y:S01]  /*0530*/  IMAD R28, R0, 0x20, R3 ;  /* 0x00000020001c7824 */ /* 0x000fe200078e0203 */
[----:B------:R-:W-:Y:S01]  /*0540*/  LOP3.LUT R82, R80, 0x4, RZ, 0xfc, !PT ;  /* 0x0000000450527812 */ /* 0x000fe200078efcff */
[----:B------:R-:W-:Y:S01]  /*0550*/  IMAD.SHL.U32 R0, R2, 0x200, RZ ;  /* 0x0000020002007824 */ /* 0x000fe200078e00ff */
[C---:B------:R-:W-:Y:S02]  /*0560*/  LOP3.LUT R84, R80.reuse, 0x8, RZ, 0xfc, !PT ;  /* 0x0000000850547812 */ /* 0x040fe400078efcff */
[----:B------:R0:W-:Y:S01]  /*0570*/  STL [R1+0x84], R28 ;  /* 0x0000841c01007387 */ /* 0x0001e20000100800 */
[----:B------:R-:W-:Y:S01]  /*0580*/  LOP3.LUT R86, R80, 0xc, RZ, 0xfc, !PT ;  /* 0x0000000c50567812 */ /* 0x000fe200078efcff */
[----:B----4-:R-:W-:Y:S06]  /*0590*/  BRA.U UP0, `(.L_x_0) ;  /* 0x00000001008c7547 */ /* 0x010fec000b800000 */
[----:B------:R-:W-:Y:S01]  /*05a0*/  IMAD.SHL.U32 R2, R29, 0x20, RZ ;  /* 0x000000201d027824 */ /* 0x000fe200078e00ff */
[----:B------:R-:W-:Y:S02]  /*05b0*/  CS2R R32, SRZ ;  /* 0x0000000000207805 */ /* 0x000fe4000001ff00 */
[----:B------:R-:W-:Y:S02]  /*05c0*/  CS2R R34, SRZ ;  /* 0x0000000000227805 */ /* 0x000fe4000001ff00 */
[----:B------:R-:W-:Y:S02]  /*05d0*/  CS2R R40, SRZ ;  /* 0x0000000000287805 */ /* 0x000fe4000001ff00 */
[----:B------:R-:W-:Y:S01]  /*05e0*/  CS2R R42, SRZ ;  /* 0x00000000002a7805 */ /* 0x000fe2000001ff00 */
[----:B------:R1:W-:Y:S01]  /*05f0*/  STL [R1+0x88], R2 ;  /* 0x0000880201007387 */ /* 0x0003e20000100800 */
[----:B------:R-:W-:Y:S02]  /*0600*/  CS2R R44, SRZ ;  /* 0x00000000002c7805 */ /* 0x000fe4000001ff00 */
[----:B------:R-:W-:-:S02]  /*0610*/  CS2R R46, SRZ ;  /* 0x00000000002e7805 */ /* 0x000fc4000001ff00 */
[----:B------:R-:W-:Y:S02]  /*0620*/  CS2R R48, SRZ ;  /* 0x0000000000307805 */ /* 0x000fe4000001ff00 */
[----:B------:R-:W-:Y:S02]  /*0630*/  CS2R R50, SRZ ;  /* 0x0000000000327805 */ /* 0x000fe4000001ff00 */
[----:B------:R-:W-:Y:S02]  /*0640*/  CS2R R96, SRZ ;  /* 0x0000000000607805 */ /* 0x000fe4000001ff00 */
[----:B------:R-:W-:Y:S02]  /*0650*/  CS2R R98, SRZ ;  /* 0x0000000000627805 */ /* 0x000fe4000001ff00 */
        /* <DEDUP_REMOVED lines=21> */
[----:B------:R-:W-:Y:S01]  /*07b0*/  CS2R R14, SRZ ;  /* 0x00000000000e7805 */ /* 0x000fe2000001ff00 */
[----:B-1----:R-:W-:Y:S06]  /*07c0*/  BRA `(.L_x_1) ;  /* 0x0000007c00ac7947 */ /* 0x002fec0003800000 */
.L_x_0:
[----:B------:R-:W-:Y:S01]  /*07d0*/  IABS R13, R52 ;  /* 0x00000034000d7213 */ /* 0x000fe20000000000 */
[C---:B------:R-:W-:Y:S01]  /*07e0*/  IMAD.SHL.U32 R70, R29.reuse, 0x20, RZ ;  /* 0x000000201d467824 */ /* 0x040fe200078e00ff */
[----:B------:R-:W-:Y:S01]  /*07f0*/  IABS R4, R53 ;  /* 0x0000003500047213 */ /* 0x000fe20000000000 */
[----:B------:R-:W1:Y:S01]  /*0800*/  LDCU.128 UR12, c[0x0][0x380] ;  /* 0x00007000ff0c77ac */ /* 0x000e620008000c00 */
[----:B------:R-:W2:Y:S01]  /*0810*/  I2F.RP R8, R13 ;  /* 0x0000000d00087306 */ /* 0x000ea20000209400 */
[----:B------:R-:W-:Y:S01]  /*0820*/  IABS R78, R28 ;  /* 0x0000001c004e7213 */ /* 0x000fe20000000000 */
[----:B------:R3:W-:Y:S01]  /*0830*/  STL [R1+0x88], R70 ;  /* 0x0000884601007387 */ /* 0x0007e20000100800 */
[----:B------:R-:W-:Y:S01]  /*0840*/  ISETP.GE.AND P1, PT, R28, RZ, PT ;  /* 0x000000ff1c00720c */ /* 0x000fe20003f26270 */
[----:B------:R-:W4:Y:S01]  /*0850*/  LDCU UR10, c[0x0][0x3b0] ;  /* 0x00007600ff0a77ac */ /* 0x000f220008000800 */
[----:B------:R-:W-:Y:S01]  /*0860*/  LEA.HI R60, R29, R0, RZ, 0x1c ;  /* 0x000000001d3c7211 */ /* 0x000fe200078fe0ff */
[----:B------:R-:W5:Y:S01]  /*0870*/  LDC R196, c[0x0][0x3ac] ;  /* 0x0000eb00ffc47b82 */ /* 0x000f620000000800 */
[----:B------:R-:W-:Y:S01]  /*0880*/  CS2R R104, SRZ ;  /* 0x0000000000687805 */ /* 0x000fe2000001ff00 */
[----:B------:R-:W0:Y:S01]  /*0890*/  I2F.RP R5, R4 ;  /* 0x0000000400057306 */ /* 0x000e220000209400 */
[----:B------:R-:W-:Y:S01]  /*08a0*/  USHF.R.S32.HI UR6, URZ, 0x1f, UR4 ;  /* 0x0000001fff067899 */ /* 0x000fe20008011404 */
[----:B------:R-:W-:Y:S01]  /*08b0*/  VIADD R68, R60, 0x78 ;  /* 0x000000783c447836 */ /* 0x000fe20000000000 */
[----:B------:R-:W-:-:S02]  /*08c0*/  CS2R R106, SRZ ;  /* 0x00000000006a7805 */ /* 0x000fc4000001ff00 */
[----:B------:R-:W-:Y:S01]  /*08d0*/  CS2R R108, SRZ ;  /* 0x00000000006c7805 */ /* 0x000fe2000001ff00 */
[----:B------:R-:W-:Y:S01]  /*08e0*/  ULEA.HI UR6, UR6, UR4, URZ, 0x4 ;  /* 0x0000000406067291 */ /* 0x000fe2000f8f20ff */
[----:B------:R-:W-:Y:S02]  /*08f0*/  CS2R R110, SRZ ;  /* 0x00000000006e7805 */ /* 0x000fe4000001ff00 */
[----:B------:R-:W-:Y:S01]  /*0900*/  CS2R R112, SRZ ;  /* 0x0000000000707805 */ /* 0x000fe2000001ff00 */
[----:B--2---:R-:W2:Y:S01]  /*0910*/  MUFU.RCP R8, R8 ;  /* 0x0000000800087308 */ /* 0x004ea20000001000 */
[----:B------:R-:W-:Y:S02]  /*0920*/  CS2R R114, SRZ ;  /* 0x0000000000727805 */ /* 0x000fe4000001ff00 */
[----:B------:R-:W-:Y:S02]  /*0930*/  CS2R R116, SRZ ;  /* 0x0000000000747805 */ /* 0x000fe4000001ff00 */
[----:B------:R-:W-:-:S02]  /*0940*/  CS2R R118, SRZ ;  /* 0x0000000000767805 */ /* 0x000fc4000001ff00 */
[----:B------:R-:W-:Y:S02]  /*0950*/  CS2R R120, SRZ ;  /* 0x0000000000787805 */ /* 0x000fe4000001ff00 */
[----:B------:R-:W-:Y:S02]  /*0960*/  CS2R R122, SRZ ;  /* 0x00000000007a7805 */ /* 0x000fe4000001ff00 */
[----:B------:R-:W-:Y:S02]  /*0970*/  CS2R R124, SRZ ;  /* 0x00000000007c7805 */ /* 0x000fe4000001ff00 */
[----:B------:R-:W-:Y:S01]  /*0980*/  CS2R R126, SRZ ;  /* 0x00000000007e7805 */ /* 0x000fe2000001ff00 */
[----:B0-----:R-:W0:Y:S01]  /*0990*/  MUFU.RCP R5, R5 ;  /* 0x0000000500057308 */ /* 0x001e220000001000 */
[----:B------:R-:W-:Y:S02]  /*09a0*/  CS2R R128, SRZ ;  /* 0x0000000000807805 */ /* 0x000fe4000001ff00 */
[----:B------:R-:W-:-:S02]  /*09b0*/  CS2R R130, SRZ ;  /* 0x0000000000827805 */ /* 0x000fc4000001ff00 */
[----:B------:R-:W-:Y:S02]  /*09c0*/  CS2R R132, SRZ ;  /* 0x0000000000847805 */ /* 0x000fe4000001ff00 */
[----:B------:R-:W-:Y:S02]  /*09d0*/  CS2R R134, SRZ ;  /* 0x0000000000867805 */ /* 0x000fe4000001ff00 */
[----:B------:R-:W-:Y:S02]  /*09e0*/  CS2R R136, SRZ ;  /* 0x0000000000887805 */ /* 0x000fe4000001ff00 */
[----:B------:R-:W-:Y:S02]  /*09f0*/  CS2R R138, SRZ ;  /* 0x00000000008a7805 */ /* 0x000fe4000001ff00 */
[----:B------:R-:W-:Y:S02]  /*0a00*/  CS2R R140, SRZ ;  /* 0x00000000008c7805 */ /* 0x000fe4000001ff00 */
[----:B------:R-:W-:Y:S01]  /*0a10*/  CS2R R142, SRZ ;  /* 0x00000000008e7805 */ /* 0x000fe2000001ff00 */
[----:B--2---:R-:W-:Y:S01]  /*0a20*/  VIADD R2, R8, 0xffffffe ;  /* 0x0ffffffe08027836 */ /* 0x004fe20000000000 */
[----:B------:R-:W-:-:S02]  /*0a30*/  SHF.R.U32.HI R8, RZ, 0x4, R29 ;  /* 0x00000004ff087819 */ /* 0x000fc4000001161d */
[----:B------:R-:W-:Y:S02]  /*0a40*/  CS2R R144, SRZ ;  /* 0x0000000000907805 */ /* 0x000fe4000001ff00 */
[----:B------:R-:W-:Y:S01]  /*0a50*/  CS2R R146, SRZ ;  /* 0x0000000000927805 */ /* 0x000fe2000001ff00 */
[----:B------:R2:W1:Y:S01]  /*0a60*/  F2I.FTZ.U32.TRUNC.NTZ R3, R2 ;  /* 0x0000000200037305 */ /* 0x000462000021f000 */
[----:B------:R-:W-:Y:S02]  /*0a70*/  CS2R R160, SRZ ;  /* 0x0000000000a07805 */ /* 0x000fe4000001ff00 */
[----:B------:R-:W-:Y:S02]  /*0a80*/  CS2R R162, SRZ ;  /* 0x0000000000a27805 */ /* 0x000fe4000001ff00 */
[----:B------:R-:W-:Y:S01]  /*0a90*/  CS2R R96, SRZ ;  /* 0x0000000000607805 */ /* 0x000fe2000001ff00 */
[----:B0-----:R-:W-:Y:S01]  /*0aa0*/  VIADD R6, R5, 0xffffffe ;  /* 0x0ffffffe05067836 */ /* 0x001fe20000000000 */
[----:B------:R-:W-:-:S02]  /*0ab0*/  CS2R R98, SRZ ;  /* 0x0000000000627805 */ /* 0x000fc4000001ff00 */
[----:B------:R-:W-:Y:S02]  /*0ac0*/  CS2R R100, SRZ ;  /* 0x0000000000647805 */ /* 0x000fe4000001ff00 */
[----:B------:R-:W-:Y:S01]  /*0ad0*/  CS2R R102, SRZ ;  /* 0x0000000000667805 */ /* 0x000fe2000001ff00 */
[----:B------:R0:W3:Y:S01]  /*0ae0*/  F2I.FTZ.U32.TRUNC.NTZ R7, R6 ;  /* 0x0000000600077305 */ /* 0x0000e2000021f000 */
[----:B--2---:R-:W-:Y:S01]  /*0af0*/  IMAD.MOV.U32 R2, RZ, RZ, RZ ;  /* 0x000000ffff027224 */ /* 0x004fe200078e00ff */
[----:B------:R-:W-:Y:S02]  /*0b00*/  CS2R R152, SRZ ;  /* 0x0000000000987805 */ /* 0x000fe4000001ff00 */
[----:B------:R-:W-:Y:S01]  /*0b10*/  CS2R R154, SRZ ;  /* 0x00000000009a7805 */ /* 0x000fe2000001ff00 */
[----:B------:R-:W-:Y:S01]  /*0b20*/  USHF.R.S32.HI UR6, URZ, 0x4, UR6 ;  /* 0x00000004ff067899 */ /* 0x000fe20008011406 */
[----:B-1----:R-:W-:Y:S02]  /*0b30*/  IMAD.MOV R10, RZ, RZ, -R3 ;  /* 0x000000ffff0a7224 */ /* 0x002fe400078e0a03 */
[----:B0-----:R-:W-:-:S02]  /*0b40*/  IMAD.MOV.U32 R6, RZ, RZ, RZ ;  /* 0x000000ffff067224 */ /* 0x001fc400078e00ff */
[----:B------:R-:W-:-:S04]  /*0b50*/  IMAD R9, R10, R13, RZ ;  /* 0x0000000d0a097224 */ /* 0x000fc800078e02ff */
[----:B------:R-:W-:Y:S01]  /*0b60*/  IMAD.HI.U32 R5, R3, R9, R2 ;  /* 0x0000000903057227 */ /* 0x000fe200078e0002 */
[----:B------:R-:W-:-:S03]  /*0b70*/  SGXT.U32 R3, R8, 0x3 ;  /* 0x000000030803781a */ /* 0x000fc60000000000 */
[----:B---3--:R-:W-:Y:S01]  /*0b80*/  IMAD.MOV R8, RZ, RZ, -R7 ;  /* 0x000000ffff087224 */ /* 0x008fe200078e0a07 */
[----:B------:R-:W-:Y:S01]  /*0b90*/  LOP3.LUT R2, R0, R3, RZ, 0xfc, !PT ;  /* 0x0000000300027212 */ /* 0x000fe200078efcff */
[----:B------:R-:W-:-:S03]  /*0ba0*/  IMAD.HI.U32 R5, R5, R78, RZ ;  /* 0x0000004e05057227 */ /* 0x000fc600078e00ff */
[C---:B------:R-:W-:Y:S01]  /*0bb0*/  LOP3.LUT R9, R2.reuse, 0x1f0, RZ, 0xfc, !PT ;  /* 0x000001f002097812 */ /* 0x040fe200078efcff */
[----:B------:R-:W-:Y:S01]  /*0bc0*/  IMAD.MOV.U32 R3, RZ, RZ, R8 ;  /* 0x000000ffff037224 */ /* 0x000fe200078e0008 */
[C---:B------:R-:W-:Y:S01]  /*0bd0*/  LOP3.LUT R14, R2.reuse, 0x1e8, RZ, 0xfc, !PT ;  /* 0x000001e8020e7812 */ /* 0x040fe200078efcff */
[----:B------:R-:W-:Y:S01]  /*0be0*/  IMAD.MOV R5, RZ, RZ, -R5 ;  /* 0x000000ffff057224 */ /* 0x000fe200078e0a05 */
[----:B------:R-:W-:Y:S01]  /*0bf0*/  IABS R8, R9 ;  /* 0x0000000900087213 */ /* 0x000fe20000000000 */
[----:B------:R-:W-:Y:S01]  /*0c00*/  IMAD R3, R3, R4, RZ ;  /* 0x0000000403037224 */ /* 0x000fe200078e02ff */
[----:B------:R-:W-:Y:S01]  /*0c10*/  ISETP.GE.AND P5, PT, R9, RZ, PT ;  /* 0x000000ff0900720c */ /* 0x000fe20003fa6270 */
[----:B------:R-:W-:Y:S01]  /*0c20*/  IMAD R78, R13, R5, R78 ;  /* 0x000000050d4e7224 */ /* 0x000fe200078e024e */
[----:B------:R-:W-:Y:S01]  /*0c30*/  IABS R5, R14 ;  /* 0x0000000e00057213 */ /* 0x000fe20000000000 */
[----:B------:R-:W-:Y:S01]  /*0c40*/  IMAD.HI.U32 R3, R7, R3, R6 ;  /* 0x0000000307037227 */ /* 0x000fe200078e0006 */
[----:B------:R-:W-:-:S02]  /*0c50*/  LOP3.LUT R15, R2, 0x1e0, RZ, 0xfc, !PT ;  /* 0x000001e0020f7812 */ /* 0x000fc400078efcff */
[----:B------:R-:W-:Y:S01]  /*0c60*/  ISETP.GT.U32.AND P0, PT, R13, R78, PT ;  /* 0x0000004e0d00720c */ /* 0x000fe20003f04070 */
[----:B------:R-:W-:Y:S01]  /*0c70*/  IMAD.MOV.U32 R7, RZ, RZ, R8 ;  /* 0x000000ffff077224 */ /* 0x000fe200078e0008 */
[C---:B------:R-:W-:Y:S01]  /*0c80*/  LOP3.LUT R16, R2.reuse, 0x1d8, RZ, 0xfc, !PT ;  /* 0x000001d802107812 */ /* 0x040fe200078efcff */
[----:B------:R-:W-:Y:S01]  /*0c90*/  IMAD.MOV.U32 R8, RZ, RZ, R5 ;  /* 0x000000ffff087224 */ /* 0x000fe200078e0005 */
[----:B------:R-:W-:Y:S01]  /*0ca0*/  IABS R10, R15 ;  /* 0x0000000f000a7213 */ /* 0x000fe20000000000 */
[C---:B------:R-:W-:Y:S01]  /*0cb0*/  IMAD.HI.U32 R5, R3.reuse, R7, RZ ;  /* 0x0000000703057227 */ /* 0x040fe200078e00ff */
[----:B------:R-:W-:Y:S02]  /*0cc0*/  IABS R11, R16 ;  /* 0x00000010000b7213 */ /* 0x000fe40000000000 */
[C---:B------:R-:W-:Y:S01]  /*0cd0*/  LOP3.LUT R18, R2.reuse, 0x1c8, RZ, 0xfc, !PT ;  /* 0x000001c802127812 */ /* 0x040fe200078efcff */
[----:B------:R-:W-:Y:S01]  /*0ce0*/  IMAD.HI.U32 R6, R3, R8, RZ ;  /* 0x0000000803067227 */ /* 0x000fe200078e00ff */
[----:B------:R-:W-:-:S02]  /*0cf0*/  LOP3.LUT R17, R2, 0x1d0, RZ, 0xfc, !PT ;  /* 0x000001d002117812 */ /* 0x000fc400078efcff */
[C---:B------:R-:W-:Y:S01]  /*0d00*/  LOP3.LUT R19, R2.reuse, 0x1b0, RZ, 0xfc, !PT ;  /* 0x000001b002137812 */ /* 0x040fe200078efcff */
[----:B------:R-:W-:Y:S01]  /*0d10*/  IMAD.MOV R9, RZ, RZ, -R6 ;  /* 0x000000ffff097224 */ /* 0x000fe200078e0a06 */
[----:B------:R-:W-:Y:S01]  /*0d20*/  IABS R12, R17 ;  /* 0x00000011000c7213 */ /* 0x000fe20000000000 */
[----:B------:R-:W-:Y:S01]  /*0d30*/  IMAD.MOV R5, RZ, RZ, -R5 ;  /* 0x000000ffff057224 */ /* 0x000fe200078e0a05 */
[----:B------:R-:W-:Y:S01]  /*0d40*/  LOP3.LUT R23, R2, 0x190, RZ, 0xfc, !PT ;  /* 0x0000019002177812 */ /* 0x000fe200078efcff */
[C---:B------:R-:W-:Y:S01]  /*0d50*/  IMAD R6, R4.reuse, R9, R8 ;  /* 0x0000000904067224 */ /* 0x040fe200078e0208 */
[----:B------:R-:W-:Y:S01]  /*0d60*/  IABS R9, R18 ;  /* 0x0000001200097213 */ /* 0x000fe20000000000 */
[----:B------:R-:W-:Y:S01]  /*0d70*/  IMAD R5, R4, R5, R7 ;  /* 0x0000000504057224 */ /* 0x000fe200078e0207 */
[----:B------:R-:W-:Y:S01]  /*0d80*/  LOP3.LUT R25, R2, 0x180, RZ, 0xfc, !PT ;  /* 0x0000018002197812 */ /* 0x000fe200078efcff */
[----:B------:R-:W-:Y:S01]  /*0d90*/  IMAD.HI.U32 R7, R3, R10, RZ ;  /* 0x0000000a03077227 */ /* 0x000fe200078e00ff */
[----:B------:R-:W-:-:S02]  /*0da0*/  ISETP.GT.U32.AND P4, PT, R4, R6, PT ;  /* 0x000000060400720c */ /* 0x000fc40003f84070 */
[----:B------:R-:W-:Y:S01]  /*0db0*/  ISETP.GT.U32.AND P2, PT, R4, R5, PT ;  /* 0x000000050400720c */ /* 0x000fe20003f44070 */
[----:B------:R-:W-:Y:S01]  /*0dc0*/  @!P0 IMAD.IADD R78, R78, 0x1, -R13 ;  /* 0x000000014e4e8824 */ /* 0x000fe200078e0a0d */
[C---:B------:R-:W-:Y:S01]  /*0dd0*/  LOP3.LUT R26, R2.reuse, 0x170, RZ, 0xfc, !PT ;  /* 0x00000170021a7812 */ /* 0x040fe200078efcff */
[----:B------:R-:W-:Y:S01]  /*0de0*/  IMAD.HI.U32 R8, R3, R11, RZ ;  /* 0x0000000b03087227 */ /* 0x000fe200078e00ff */
[----:B------:R-:W-:Y:S02]  /*0df0*/  IABS R21, R25 ;  /* 0x0000001900157213 */ /* 0x000fe40000000000 */
[----:B------:R-:W-:Y:S01]  /*0e00*/  ISETP.GT.U32.AND P0, PT, R13, R78, PT ;  /* 0x0000004e0d00720c */ /* 0x000fe20003f04070 */
[----:B------:R-:W-:Y:S01]  /*0e10*/  IMAD.MOV R7, RZ, RZ, -R7 ;  /* 0x000000ffff077224 */ /* 0x000fe200078e0a07 */
[----:B------:R-:W-:Y:S01]  /*0e20*/  IABS R22, R26 ;  /* 0x0000001a00167213 */ /* 0x000fe20000000000 */
[----:B------:R-:W-:Y:S01]  /*0e30*/  IMAD.MOV R8, RZ, RZ, -R8 ;  /* 0x000000ffff087224 */ /* 0x000fe200078e0a08 */
[----:B------:R-:W-:Y:S01]  /*0e40*/  LOP3.LUT R24, R2, 0x188, RZ, 0xfc, !PT ;  /* 0x0000018802187812 */ /* 0x000fe200078efcff */
[----:B------:R-:W-:Y:S01]  /*0e50*/  IMAD R7, R4, R7, R10 ;  /* 0x0000000704077224 */ /* 0x000fe200078e020a */
[----:B------:R-:W-:Y:S01]  /*0e60*/  LOP3.LUT R30, R2, 0x150, RZ, 0xfc, !PT ;  /* 0x00000150021e7812 */ /* 0x000fe200078efcff */
[----:B------:R-:W-:Y:S01]  /*0e70*/  IMAD R8, R4, R8, R11 ;  /* 0x0000000804087224 */ /* 0x000fe200078e020b */
[----:B------:R-:W-:Y:S01]  /*0e80*/  IABS R20, R24 ;  /* 0x0000001800147213 */ /* 0x000fe20000000000 */
[--C-:B------:R-:W-:Y:S01]  /*0e90*/  @!P4 IMAD.IADD R6, R6, 0x1, -R4.reuse ;  /* 0x000000010606c824 */ /* 0x100fe200078e0a04 */
[C---:B------:R-:W-:Y:S01]  /*0ea0*/  ISETP.GT.U32.AND P6, PT, R4.reuse, R7, PT ;  /* 0x000000070400720c */ /* 0x040fe20003fc4070 */
[----:B------:R-:W-:Y:S01]  /*0eb0*/  IMAD.MOV.U32 R11, RZ, RZ, R9 ;  /* 0x000000ffff0b7224 */ /* 0x000fe200078e0009 */
[C---:B------:R-:W-:Y:S01]  /*0ec0*/  ISETP.GT.U32.AND P3, PT, R4.reuse, R8, PT ;  /* 0x000000080400720c */ /* 0x040fe20003f64070 */
[----:B------:R-:W-:Y:S01]  /*0ed0*/  @!P2 IMAD.IADD R5, R5, 0x1, -R4 ;  /* 0x000000010505a824 */ /* 0x000fe200078e0a04 */
[----:B------:R-:W-:Y:S01]  /*0ee0*/  ISETP.GT.U32.AND P4, PT, R4, R6, PT ;  /* 0x000000060400720c */ /* 0x000fe20003f84070 */
[----:B------:R-:W-:Y:S01]  /*0ef0*/  IMAD.HI.U32 R10, R3, R11, RZ ;  /* 0x0000000b030a7227 */ /* 0x000fe200078e00ff */
[----:B------:R-:W-:-:S02]  /*0f00*/  LOP3.LUT R31, R2, 0x148, RZ, 0xfc, !PT ;  /* 0x00000148021f7812 */ /* 0x000fc400078efcff */
[----:B------:R-:W-:Y:S01]  /*0f10*/  ISETP.GT.U32.AND P2, PT, R4, R5, PT ;  /* 0x000000050400720c */ /* 0x000fe20003f44070 */
[----:B------:R-:W-:Y:S01]  /*0f20*/  @!P0 IMAD.IADD R78, R78, 0x1, -R13 ;  /* 0x000000014e4e8824 */ /* 0x000fe200078e0a0d */
[----:B------:R-:W-:Y:S01]  /*0f30*/  ISETP.NE.AND P0, PT, R52, RZ, PT ;  /* 0x000000ff3400720c */ /* 0x000fe20003f05270 */
[----:B------:R-:W-:Y:S01]  /*0f40*/  IMAD.HI.U32 R9, R3, R12, RZ ;  /* 0x0000000c03097227 */ /* 0x000fe200078e00ff */
[C---:B------:R-:W-:Y:S02]  /*0f50*/  LOP3.LUT R27, R2.reuse, 0x158, RZ, 0xfc, !PT ;  /* 0x00000158021b7812 */ /* 0x040fe400078efcff */
[----:B------:R-:W-:Y:S01]  /*0f60*/  IABS R28, R31 ;  /* 0x0000001f001c7213 */ /* 0x000fe20000000000 */
[----:B------:R-:W-:Y:S01]  /*0f70*/  IMAD.MOV R10, RZ, RZ, -R10 ;  /* 0x000000ffff0a7224 */ /* 0x000fe200078e0a0a */
[C---:B------:R-:W-:Y:S01]  /*0f80*/  LOP3.LUT R32, R2.reuse, 0x140, RZ, 0xfc, !PT ;  /* 0x0000014002207812 */ /* 0x040fe200078efcff */
[----:B------:R-:W-:Y:S01]  /*0f90*/  IMAD.MOV R9, RZ, RZ, -R9 ;  /* 0x000000ffff097224 */ /* 0x000fe200078e0a09 */
[----:B------:R-:W-:Y:S01]  /*0fa0*/  LOP3.LUT R33, R2, 0x130, RZ, 0xfc, !PT ;  /* 0x0000013002217812 */ /* 0x000fe200078efcff */
[----:B------:R-:W-:Y:S01]  /*0fb0*/  IMAD R10, R4, R10, R11 ;  /* 0x0000000a040a7224 */ /* 0x000fe200078e020b */
[C---:B------:R-:W-:Y:S01]  /*0fc0*/  LOP3.LUT R34, R2.reuse, 0x128, RZ, 0xfc, !PT ;  /* 0x0000012802227812 */ /* 0x040fe200078efcff */
[----:B------:R-:W-:Y:S01]  /*0fd0*/  @!P6 IMAD.IADD R7, R7, 0x1, -R4 ;  /* 0x000000010707e824 */ /* 0x000fe200078e0a04 */
[----:B------:R-:W-:Y:S01]  /*0fe0*/  LOP3.LUT R35, R2, 0x120, RZ, 0xfc, !PT ;  /* 0x0000012002237812 */ /* 0x000fe200078efcff */
[----:B------:R-:W-:Y:S01]  /*0ff0*/  IMAD R9, R4, R9, R12 ;  /* 0x0000000904097224 */ /* 0x000fe200078e020c */
[----:B------:R-:W-:Y:S01]  /*1000*/  LOP3.LUT R12, R2, 0x1c0, RZ, 0xfc, !PT ;  /* 0x000001c0020c7812 */ /* 0x000fe200078efcff */
[--C-:B------:R-:W-:Y:S01]  /*1010*/  @!P3 IMAD.IADD R8, R8, 0x1, -R4.reuse ;  /* 0x000000010808b824 */ /* 0x100fe200078e0a04 */
[----:B------:R-:W-:Y:S01]  /*1020*/  ISETP.GT.U32.AND P3, PT, R4, R7, PT ;  /* 0x000000070400720c */ /* 0x000fe20003f64070 */
[----:B------:R-:W-:Y:S01]  /*1030*/  @!P4 IMAD.IADD R6, R6, 0x1, -R4 ;  /* 0x000000010606c824 */ /* 0x000fe200078e0a04 */
[----:B------:R-:W-:Y:S01]  /*1040*/  ISETP.GT.U32.AND P4, PT, R4, R10, PT ;  /* 0x0000000a0400720c */ /* 0x000fe20003f84070 */
[----:B------:R-:W-:Y:S01]  /*1050*/  @!P1 IMAD.MOV R78, RZ, RZ, -R78 ;  /* 0x000000ffff4e9224 */ /* 0x000fe200078e0a4e */
[----:B------:R-:W-:Y:S01]  /*1060*/  @!P0 LOP3.LUT R78, RZ, R52, RZ, 0x33, !PT ;  /* 0x00000034ff4e8212 */ /* 0x000fe200078e33ff */
[----:B------:R-:W-:Y:S01]  /*1070*/  @!P2 IMAD.IADD R5, R5, 0x1, -R4 ;  /* 0x000000010505a824 */ /* 0x000fe200078e0a04 */
[----:B------:R-:W-:-:S02]  /*1080*/  ISETP.GE.AND P0, PT, R15, RZ, PT ;  /* 0x000000ff0f00720c */ /* 0x000fc40003f06270 */
[C---:B------:R-:W-:Y:S01]  /*1090*/  ISETP.GT.U32.AND P2, PT, R4.reuse, R9, PT ;  /* 0x000000090400720c */ /* 0x040fe20003f44070 */
[----:B------:R-:W-:Y:S01]  /*10a0*/  @!P5 IMAD.MOV R5, RZ, RZ, -R5 ;  /* 0x000000ffff05d224 */ /* 0x000fe200078e0a05 */
[----:B------:R-:W-:Y:S02]  /*10b0*/  ISETP.GT.U32.AND P6, PT, R4, R8, PT ;  /* 0x000000080400720c */ /* 0x000fe40003fc4070 */
[----:B------:R-:W-:Y:S01]  /*10c0*/  IABS R13, R12 ;  /* 0x0000000c000d7213 */ /* 0x000fe20000000000 */
[--C-:B------:R-:W-:Y:S01]  /*10d0*/  @!P3 IMAD.IADD R7, R7, 0x1, -R4.reuse ;  /* 0x000000010707b824 */ /* 0x100fe200078e0a04 */
[----:B------:R-:W-:Y:S01]  /*10e0*/  ISETP.GE.AND P1, PT, R14, RZ, PT ;  /* 0x000000ff0e00720c */ /* 0x000fe20003f26270 */
[----:B------:R-:W-:Y:S01]  /*10f0*/  @!P4 IMAD.IADD R10, R10, 0x1, -R4 ;  /* 0x000000010a0ac824 */ /* 0x000fe200078e0a04 */
[----:B------:R-:W-:Y:S01]  /*1100*/  ISETP.GE.AND P5, PT, R16, RZ, PT ;  /* 0x000000ff1000720c */ /* 0x000fe20003fa6270 */
[----:B------:R-:W-:Y:S01]  /*1110*/  IMAD.HI.U32 R11, R3, R13, RZ ;  /* 0x0000000d030b7227 */ /* 0x000fe200078e00ff */
[----:B------:R-:W-:-:S02]  /*1120*/  IABS R14, R19 ;  /* 0x00000013000e7213 */ /* 0x000fc40000000000 */
[----:B------:R-:W-:Y:S01]  /*1130*/  ISETP.GE.AND P3, PT, R17, RZ, PT ;  /* 0x000000ff1100720c */ /* 0x000fe20003f66270 */
[----:B------:R-:W-:Y:S01]  /*1140*/  IMAD.MOV R11, RZ, RZ, -R11 ;  /* 0x000000ffff0b7224 */ /* 0x000fe200078e0a0b */
[----:B------:R-:W-:Y:S01]  /*1150*/  ISETP.GE.AND P4, PT, R19, RZ, PT ;  /* 0x000000ff1300720c */ /* 0x000fe20003f86270 */
[--C-:B------:R-:W-:Y:S01]  /*1160*/  @!P2 IMAD.IADD R9, R9, 0x1, -R4.reuse ;  /* 0x000000010909a824 */ /* 0x100fe200078e0a04 */
[----:B------:R-:W-:Y:S01]  /*1170*/  ISETP.GE.AND P2, PT, R12, RZ, PT ;  /* 0x000000ff0c00720c */ /* 0x000fe20003f46270 */
[----:B------:R-:W-:Y:S01]  /*1180*/  @!P0 IMAD.MOV R7, RZ, RZ, -R7 ;  /* 0x000000ffff078224 */ /* 0x000fe200078e0a07 */
[----:B------:R-:W-:Y:S01]  /*1190*/  ISETP.GT.U32.AND P0, PT, R4, R10, PT ;  /* 0x0000000a0400720c */ /* 0x000fe20003f04070 */
[----:B------:R-:W-:Y:S01]  /*11a0*/  @!P6 IMAD.IADD R8, R8, 0x1, -R4 ;  /* 0x000000010808e824 */ /* 0x000fe200078e0a04 */
[----:B------:R-:W-:Y:S01]  /*11b0*/  ISETP.GE.AND P6, PT, R18, RZ, PT ;  /* 0x000000ff1200720c */ /* 0x000fe20003fc6270 */
[----:B------:R-:W-:Y:S01]  /*11c0*/  IMAD R11, R4, R11, R13 ;  /* 0x0000000b040b7224 */ /* 0x000fe200078e020d */
[C---:B------:R-:W-:Y:S01]  /*11d0*/  LOP3.LUT R13, R2.reuse, 0x1a8, RZ, 0xfc, !PT ;  /* 0x000001a8020d7812 */ /* 0x040fe200078efcff */
[----:B------:R-:W-:Y:S01]  /*11e0*/  IMAD.HI.U32 R12, R3, R14, RZ ;  /* 0x0000000e030c7227 */ /* 0x000fe200078e00ff */
[----:B------:R-:W-:-:S02]  /*11f0*/  LOP3.LUT R19, R2, 0x198, RZ, 0xfc, !PT ;  /* 0x0000019802137812 */ /* 0x000fc400078efcff */
[----:B------:R-:W-:Y:S01]  /*1200*/  IABS R16, R13 ;  /* 0x0000000d00107213 */ /* 0x000fe20000000000 */
[----:B------:R-:W-:Y:S01]  /*1210*/  @!P1 IMAD.MOV R6, RZ, RZ, -R6 ;  /* 0x000000ffff069224 */ /* 0x000fe200078e0a06 */
[C---:B------:R-:W-:Y:S01]  /*1220*/  ISETP.GT.U32.AND P1, PT, R4.reuse, R9, PT ;  /* 0x000000090400720c */ /* 0x040fe20003f24070 */
[----:B------:R-:W-:Y:S01]  /*1230*/  @!P5 IMAD.MOV R8, RZ, RZ, -R8 ;  /* 0x000000ffff08d224 */ /* 0x000fe200078e0a08 */
[----:B------:R-:W-:Y:S01]  /*1240*/  ISETP.GT.U32.AND P5, PT, R4, R11, PT ;  /* 0x0000000b0400720c */ /* 0x000fe20003fa4070 */
[----:B------:R-:W-:Y:S01]  /*1250*/  IMAD.MOV R15, RZ, RZ, -R12 ;  /* 0x000000ffff0f7224 */ /* 0x000fe200078e0a0c */
[----:B------:R-:W-:Y:S01]  /*1260*/  IABS R18, R19 ;  /* 0x0000001300127213 */ /* 0x000fe20000000000 */
[----:B------:R-:W-:Y:S01]  /*1270*/  @!P0 IMAD.IADD R10, R10, 0x1, -R4 ;  /* 0x000000010a0a8824 */ /* 0x000fe200078e0a04 */
[----:B------:R-:W-:Y:S01]  /*1280*/  LOP3.LUT R36, R2, 0x118, RZ, 0xfc, !PT ;  /* 0x0000011802247812 */ /* 0x000fe200078efcff */
[----:B------:R-:W-:Y:S01]  /*1290*/  IMAD R12, R4, R15, R14 ;  /* 0x0000000f040c7224 */ /* 0x000fe200078e020e */
[C---:B------:R-:W-:Y:S01]  /*12a0*/  LOP3.LUT R14, R2.reuse, 0x1a0, RZ, 0xfc, !PT ;  /* 0x000001a0020e7812 */ /* 0x040fe200078efcff */
[----:B------:R-:W-:Y:S01]  /*12b0*/  IMAD.HI.U32 R15, R3, R18, RZ ;  /* 0x00000012030f7227 */ /* 0x000fe200078e00ff */
[----:B------:R-:W-:-:S02]  /*12c0*/  LOP3.LUT R37, R2, 0xf0, RZ, 0xfc, !PT ;  /* 0x000000f002257812 */ /* 0x000fc400078efcff */
[----:B------:R-:W-:Y:S01]  /*12d0*/  ISETP.GT.U32.AND P0, PT, R4, R12, PT ;  /* 0x0000000c0400720c */ /* 0x000fe20003f04070 */
[--C-:B------:R-:W-:Y:S01]  /*12e0*/  @!P1 IMAD.IADD R9, R9, 0x1, -R4.reuse ;  /* 0x0000000109099824 */ /* 0x100fe200078e0a04 */
[----:B------:R-:W-:Y:S01]  /*12f0*/  IABS R17, R14 ;  /* 0x0000000e00117213 */ /* 0x000fe20000000000 */
[----:B------:R-:W-:Y:S01]  /*1300*/  @!P5 IMAD.IADD R11, R11, 0x1, -R4 ;  /* 0x000000010b0bd824 */ /* 0x000fe200078e0a04 */
[----:B------:R-:W-:Y:S01]  /*1310*/  ISETP.GE.AND P1, PT, R13, RZ, PT ;  /* 0x000000ff0d00720c */ /* 0x000fe20003f26270 */
[----:B------:R-:W-:Y:S01]  /*1320*/  @!P3 IMAD.MOV R9, RZ, RZ, -R9 ;  /* 0x000000ffff09b224 */ /* 0x000fe200078e0a09 */
[----:B------:R-:W-:Y:S01]  /*1330*/  ISETP.GE.AND P5, PT, R14, RZ, PT ;  /* 0x000000ff0e00720c */ /* 0x000fe20003fa6270 */
[C---:B------:R-:W-:Y:S01]  /*1340*/  IMAD.HI.U32 R13, R3.reuse, R16, RZ ;  /* 0x00000010030d7227 */ /* 0x040fe200078e00ff */
[----:B------:R-:W-:Y:S02]  /*1350*/  ISETP.GT.U32.AND P3, PT, R4, R11, PT ;  /* 0x0000000b0400720c */ /* 0x000fe40003f64070 */
[C---:B------:R-:W-:Y:S01]  /*1360*/  LOP3.LUT R39, R2.reuse, 0xe8, RZ, 0xfc, !PT ;  /* 0x000000e802277812 */ /* 0x040fe200078efcff */
[----:B------:R-:W-:Y:S01]  /*1370*/  IMAD.HI.U32 R14, R3, R17, RZ ;  /* 0x00000011030e7227 */ /* 0x000fe200078e00ff */
[----:B------:R-:W-:-:S02]  /*1380*/  LOP3.LUT R41, R2, 0xe0, RZ, 0xfc, !PT ;  /* 0x000000e002297812 */ /* 0x000fc400078efcff */
[----:B------:R-:W-:Y:S01]  /*1390*/  LOP3.LUT R42, R2, 0xd8, RZ, 0xfc, !PT ;  /* 0x000000d8022a7812 */ /* 0x000fe200078efcff */
[----:B------:R-:W-:Y:S01]  /*13a0*/  @!P0 IMAD.IADD R12, R12, 0x1, -R4 ;  /* 0x000000010c0c8824 */ /* 0x000fe200078e0a04 */
[----:B------:R-:W-:Y:S01]  /*13b0*/  IABS R38, R41 ;  /* 0x0000002900267213 */ /* 0x000fe20000000000 */
[----:B------:R-:W-:Y:S01]  /*13c0*/  IMAD.MOV R13, RZ, RZ, -R13 ;  /* 0x000000ffff0d7224 */ /* 0x000fe200078e0a0d */
[----:B------:R-:W-:Y:S01]  /*13d0*/  IABS R40, R42 ;  /* 0x0000002a00287213 */ /* 0x000fe20000000000 */
[----:B------:R-:W-:Y:S01]  /*13e0*/  @!P6 IMAD.MOV R10, RZ, RZ, -R10 ;  /* 0x000000ffff0ae224 */ /* 0x000fe200078e0a0a */
[----:B------:R-:W-:Y:S01]  /*13f0*/  ISETP.GE.AND P6, PT, R19, RZ, PT ;  /* 0x000000ff1300720c */ /* 0x000fe20003fc6270 */
[----:B------:R-:W-:Y:S01]  /*1400*/  IMAD.MOV R14, RZ, RZ, -R14 ;  /* 0x000000ffff0e7224 */ /* 0x000fe200078e0a0e */
[----:B------:R-:W-:Y:S01]  /*1410*/  ISETP.GT.U32.AND P0, PT, R4, R12, PT ;  /* 0x0000000c0400720c */ /* 0x000fe20003f04070 */
[----:B------:R-:W-:Y:S01]  /*1420*/  IMAD.MOV R19, RZ, RZ, -R15 ;  /* 0x000000ffff137224 */ /* 0x000fe200078e0a0f */
[----:B------:R-:W-:Y:S01]  /*1430*/  LOP3.LUT R50, R2, 0xa8, RZ, 0xfc, !PT ;  /* 0x000000a802327812 */ /* 0x000fe200078efcff */
[----:B------:R-:W-:Y:S01]  /*1440*/  IMAD R13, R4, R13, R16 ;  /* 0x0000000d040d7224 */ /* 0x000fe200078e0210 */
[----:B------:R-:W-:Y:S01]  /*1450*/  LOP3.LUT R46, R2, 0xb0, RZ, 0xfc, !PT ;  /* 0x000000b0022e7812 */ /* 0x000fe200078efcff */
[C---:B------:R-:W-:Y:S01]  /*1460*/  IMAD R15, R4.reuse, R14, R17 ;  /* 0x0000000e040f7224 */ /* 0x040fe200078e0211 */
[----:B------:R-:W-:Y:S01]  /*1470*/  IABS R17, R23 ;  /* 0x0000001700117213 */ /* 0x000fe20000000000 */
[----:B------:R-:W-:Y:S01]  /*1480*/  @!P3 IMAD.IADD R11, R11, 0x1, -R4 ;  /* 0x000000010b0bb824 */ /* 0x000fe200078e0a04 */
[C---:B------:R-:W-:Y:S01]  /*1490*/  ISETP.GT.U32.AND P3, PT, R4.reuse, R13, PT ;  /* 0x0000000d0400720c */ /* 0x040fe20003f64070 */
[----:B------:R-:W-:Y:S01]  /*14a0*/  IMAD R14, R4, R19, R18 ;  /* 0x00000013040e7224 */ /* 0x000fe200078e0212 */
[----:B------:R-:W-:Y:S01]  /*14b0*/  IABS R45, R50 ;  /* 0x00000032002d7213 */ /* 0x000fe20000000000 */
[----:B------:R-:W-:Y:S01]  /*14c0*/  @!P2 IMAD.MOV R11, RZ, RZ, -R11 ;  /* 0x000000ffff0ba224 */ /* 0x000fe200078e0a0b */
[----:B------:R-:W-:Y:S01]  /*14d0*/  IABS R44, R46 ;  /* 0x0000002e002c7213 */ /* 0x000fe20000000000 */
[----:B------:R-:W-:Y:S01]  /*14e0*/  @!P0 IMAD.IADD R12, R12, 0x1, -R4 ;  /* 0x000000010c0c8824 */ /* 0x000fe200078e0a04 */
[C---:B------:R-:W-:Y:S01]  /*14f0*/  ISETP.GT.U32.AND P2, PT, R4.reuse, R14, PT ;  /* 0x0000000e0400720c */ /* 0x040fe20003f44070 */
[----:B------:R-:W-:Y:S01]  /*1500*/  IMAD.HI.U32 R16, R3, R17, RZ ;  /* 0x0000001103107227 */ /* 0x000fe200078e00ff */
[----:B------:R-:W-:-:S02]  /*1510*/  ISETP.GT.U32.AND P0, PT, R4, R15, PT ;  /* 0x0000000f0400720c */ /* 0x000fc40003f04070 */
[C---:B------:R-:W-:Y:S01]  /*1520*/  LOP3.LUT R51, R2.reuse, 0xa0, RZ, 0xfc, !PT ;  /* 0x000000a002337812 */ /* 0x040fe200078efcff */
[----:B------:R-:W-:Y:S01]  /*1530*/  IMAD.HI.U32 R18, R3, R21, RZ ;  /* 0x0000001503127227 */ /* 0x000fe200078e00ff */
[C---:B------:R-:W-:Y:S02]  /*1540*/  LOP3.LUT R54, R2.reuse, 0x90, RZ, 0xfc, !PT ;  /* 0x0000009002367812 */ /* 0x040fe400078efcff */
[----:B------:R-:W-:Y:S01]  /*1550*/  LOP3.LUT R55, R2, 0x88, RZ, 0xfc, !PT ;  /* 0x0000008802377812 */ /* 0x000fe200078efcff */
[----:B------:R-:W-:Y:S01]  /*1560*/  @!P3 IMAD.IADD R13, R13, 0x1, -R4 ;  /* 0x000000010d0db824 */ /* 0x000fe200078e0a04 */
[----:B------:R-:W-:Y:S01]  /*1570*/  IABS R48, R54 ;  /* 0x0000003600307213 */ /* 0x000fe20000000000 */
[----:B------:R-:W-:Y:S01]  /*1580*/  IMAD.MOV R16, RZ, RZ, -R16 ;  /* 0x000000ffff107224 */ /* 0x000fe200078e0a10 */
[----:B------:R-:W-:Y:S01]  /*1590*/  IABS R49, R55 ;  /* 0x0000003700317213 */ /* 0x000fe20000000000 */
[--C-:B------:R-:W-:Y:S01]  /*15a0*/  @!P2 IMAD.IADD R14, R14, 0x1, -R4.reuse ;  /* 0x000000010e0ea824 */ /* 0x100fe200078e0a04 */
[----:B------:R-:W-:Y:S01]  /*15b0*/  ISETP.GT.U32.AND P3, PT, R4, R13, PT ;  /* 0x0000000d0400720c */ /* 0x000fe20003f64070 */
[----:B------:R-:W-:Y:S01]  /*15c0*/  @!P0 IMAD.IADD R15, R15, 0x1, -R4 ;  /* 0x000000010f0f8824 */ /* 0x000fe200078e0a04 */
[----:B------:R-:W-:Y:S01]  /*15d0*/  LOP3.LUT R52, R2, 0x98, RZ, 0xfc, !PT ;  /* 0x0000009802347812 */ /* 0x000fe200078efcff */
[----:B------:R-:W-:Y:S01]  /*15e0*/  IMAD.HI.U32 R19, R3, R22, RZ ;  /* 0x0000001603137227 */ /* 0x000fe200078e00ff */
[----:B------:R-:W-:-:S02]  /*15f0*/  ISETP.GT.U32.AND P2, PT, R4, R14, PT ;  /* 0x0000000e0400720c */ /* 0x000fc40003f44070 */
[C---:B------:R-:W-:Y:S01]  /*1600*/  ISETP.GT.U32.AND P0, PT, R4.reuse, R15, PT ;  /* 0x0000000f0400720c */ /* 0x040fe20003f04070 */
[----:B------:R-:W-:Y:S01]  /*1610*/  IMAD.MOV R18, RZ, RZ, -R18 ;  /* 0x000000ffff127224 */ /* 0x000fe200078e0a12 */
[----:B------:R-:W-:Y:S01]  /*1620*/  IABS R47, R52 ;  /* 0x00000034002f7213 */ /* 0x000fe20000000000 */
[----:B------:R-:W-:Y:S01]  /*1630*/  IMAD R16, R4, R16, R17 ;  /* 0x0000001004107224 */ /* 0x000fe200078e0211 */
[C---:B------:R-:W-:Y:S01]  /*1640*/  LOP3.LUT R57, R2.reuse, 0x70, RZ, 0xfc, !PT ;  /* 0x0000007002397812 */ /* 0x040fe200078efcff */
[----:B------:R-:W-:Y:S01]  /*1650*/  IMAD.MOV R19, RZ, RZ, -R19 ;  /* 0x000000ffff137224 */ /* 0x000fe200078e0a13 */
[----:B------:R-:W-:Y:S01]  /*1660*/  LOP3.LUT R56, R2, 0x80, RZ, 0xfc, !PT ;  /* 0x0000008002387812 */ /* 0x000fe200078efcff */
[----:B------:R-:W-:Y:S01]  /*1670*/  IMAD R18, R4, R18, R21 ;  /* 0x0000001204127224 */ /* 0x000fe200078e0215 */
[----:B------:R-:W-:Y:S01]  /*1680*/  LOP3.LUT R58, R2, 0x40, RZ, 0xfc, !PT ;  /* 0x00000040023a7812 */ /* 0x000fe200078efcff */
[----:B------:R-:W-:Y:S01]  /*1690*/  @!P3 IMAD.IADD R13, R13, 0x1, -R4 ;  /* 0x000000010d0db824 */ /* 0x000fe200078e0a04 */
[----:B------:R-:W-:Y:S01]  /*16a0*/  ISETP.GT.U32.AND P3, PT, R4, R16, PT ;  /* 0x000000100400720c */ /* 0x000fe20003f64070 */
[----:B------:R-:W-:Y:S01]  /*16b0*/  IMAD.HI.U32 R17, R3, R20, RZ ;  /* 0x0000001403117227 */ /* 0x000fe200078e00ff */
[----:B------:R-:W-:-:S02]  /*16c0*/  IABS R61, R58 ;  /* 0x0000003a003d7213 */ /* 0x000fc40000000000 */
[----:B------:R-:W-:Y:S01]  /*16d0*/  LOP3.LUT R64, R2, 0x28, RZ, 0xfc, !PT ;  /* 0x0000002802407812 */ /* 0x000fe200078efcff */
[----:B------:R-:W-:Y:S01]  /*16e0*/  @!P4 IMAD.MOV R12, RZ, RZ, -R12 ;  /* 0x000000ffff0cc224 */ /* 0x000fe200078e0a0c */
[----:B------:R-:W-:Y:S01]  /*16f0*/  ISETP.GE.AND P4, PT, R23, RZ, PT ;  /* 0x000000ff1700720c */ /* 0x000fe20003f86270 */
[----:B------:R-:W-:Y:S01]  /*1700*/  IMAD R19, R4, R19, R22 ;  /* 0x0000001304137224 */ /* 0x000fe200078e0216 */
[----:B------:R-:W-:Y:S01]  /*1710*/  LOP3.LUT R23, R2, 0x168, RZ, 0xfc, !PT ;  /* 0x0000016802177812 */ /* 0x000fe200078efcff */
[----:B------:R-:W-:Y:S01]  /*1720*/  @!P2 IMAD.IADD R14, R14, 0x1, -R4 ;  /* 0x000000010e0ea824 */ /* 0x000fe200078e0a04 */
[C---:B------:R-:W-:Y:S01]  /*1730*/  ISETP.GT.U32.AND P2, PT, R4.reuse, R18, PT ;  /* 0x000000120400720c */ /* 0x040fe20003f44070 */
[----:B------:R-:W-:Y:S01]  /*1740*/  IMAD.MOV R17, RZ, RZ, -R17 ;  /* 0x000000ffff117224 */ /* 0x000fe200078e0a11 */
[----:B------:R-:W-:Y:S01]  /*1750*/  IABS R21, R23 ;  /* 0x0000001700157213 */ /* 0x000fe20000000000 */
[----:B------:R-:W-:Y:S01]  /*1760*/  @!P6 IMAD.MOV R14, RZ, RZ, -R14 ;  /* 0x000000ffff0ee224 */ /* 0x000fe200078e0a0e */
[----:B------:R-:W-:Y:S01]  /*1770*/  ISETP.GT.U32.AND P6, PT, R4, R19, PT ;  /* 0x000000130400720c */ /* 0x000fe20003fc4070 */
[----:B------:R-:W-:Y:S01]  /*1780*/  @!P0 IMAD.IADD R15, R15, 0x1, -R4 ;  /* 0x000000010f0f8824 */ /* 0x000fe200078e0a04 */
[----:B------:R-:W-:Y:S01]  /*1790*/  ISETP.GE.AND P0, PT, R24, RZ, PT ;  /* 0x000000ff1800720c */ /* 0x000fe20003f06270 */
[----:B------:R-:W-:Y:S01]  /*17a0*/  IMAD R17, R4, R17, R20 ;  /* 0x0000001104117224 */ /* 0x000fe200078e0214 */
[----:B------:R-:W-:Y:S01]  /*17b0*/  IABS R24, R27 ;  /* 0x0000001b00187213 */ /* 0x000fe20000000000 */
[----:B------:R-:W-:Y:S01]  /*17c0*/  @!P5 IMAD.MOV R15, RZ, RZ, -R15 ;  /* 0x000000ffff0fd224 */ /* 0x000fe200078e0a0f */
[----:B------:R-:W-:Y:S01]  /*17d0*/  ISETP.GE.AND P5, PT, R25, RZ, PT ;  /* 0x000000ff1900720c */ /* 0x000fe20003fa6270 */
[----:B------:R-:W-:Y:S01]  /*17e0*/  @!P3 IMAD.IADD R16, R16, 0x1, -R4 ;  /* 0x000000011010b824 */ /* 0x000fe200078e0a04 */
[----:B------:R-:W-:Y:S01]  /*17f0*/  LOP3.LUT R25, R2, 0x160, RZ, 0xfc, !PT ;  /* 0x0000016002197812 */ /* 0x000fe200078efcff */
[----:B------:R-:W-:Y:S01]  /*1800*/  IMAD.HI.U32 R20, R3, R21, RZ ;  /* 0x0000001503147227 */ /* 0x000fe200078e00ff */
[----:B------:R-:W-:-:S02]  /*1810*/  ISETP.GT.U32.AND P3, PT, R4, R17, PT ;  /* 0x000000110400720c */ /* 0x000fc40003f64070 */
[----:B------:R-:W-:Y:S01]  /*1820*/  IABS R22, R25 ;  /* 0x0000001900167213 */ /* 0x000fe20000000000 */
[----:B------:R-:W-:Y:S01]  /*1830*/  @!P2 IMAD.IADD R18, R18, 0x1, -R4 ;  /* 0x000000011212a824 */ /* 0x000fe200078e0a04 */
[C---:B------:R-:W-:Y:S01]  /*1840*/  LOP3.LUT R62, R2.reuse, 0x30, RZ, 0xfc, !PT ;  /* 0x00000030023e7812 */ /* 0x040fe200078efcff */
[----:B------:R-:W-:Y:S01]  /*1850*/  IMAD.MOV R20, RZ, RZ, -R20 ;  /* 0x000000ffff147224 */ /* 0x000fe200078e0a14 */
[----:B------:R-:W-:Y:S01]  /*1860*/  LOP3.LUT R66, R2, 0x8, RZ, 0xfc, !PT ;  /* 0x0000000802427812 */ /* 0x000fe200078efcff */
[----:B------:R-:W-:Y:S01]  /*1870*/  @!P1 IMAD.MOV R13, RZ, RZ, -R13 ;  /* 0x000000ffff0d9224 */ /* 0x000fe200078e0a0d */
[C---:B------:R-:W-:Y:S01]  /*1880*/  ISETP.GT.U32.AND P1, PT, R4.reuse, R16, PT ;  /* 0x000000100400720c */ /* 0x040fe20003f24070 */
[----:B------:R-:W-:Y:S01]  /*1890*/  @!P6 IMAD.IADD R19, R19, 0x1, -R4 ;  /* 0x000000011313e824 */ /* 0x000fe200078e0a04 */
[C---:B------:R-:W-:Y:S01]  /*18a0*/  ISETP.GT.U32.AND P6, PT, R4.reuse, R18, PT ;  /* 0x000000120400720c */ /* 0x040fe20003fc4070 */
[----:B------:R-:W-:Y:S01]  /*18b0*/  IMAD R20, R4, R20, R21 ;  /* 0x0000001404147224 */ /* 0x000fe200078e0215 */
[----:B------:R-:W-:Y:S01]  /*18c0*/  IABS R63, R62 ;  /* 0x0000003e003f7213 */ /* 0x000fe20000000000 */
[----:B------:R-:W-:Y:S01]  /*18d0*/  IMAD.HI.U32 R21, R3, R22, RZ ;  /* 0x0000001603157227 */ /* 0x000fe200078e00ff */
[----:B------:R-:W-:-:S02]  /*18e0*/  IABS R91, R66 ;  /* 0x00000042005b7213 */ /* 0x000fc40000000000 */
[----:B------:R-:W-:Y:S01]  /*18f0*/  IABS R93, R2 ;  /* 0x00000002005d7213 */ /* 0x000fe20000000000 */
[----:B------:R-:W-:Y:S02]  /*1900*/  IMAD.MOV R21, RZ, RZ, -R21 ;  /* 0x000000ffff157224 */ /* 0x000fe400078e0a15 */
[----:B------:R-:W-:Y:S01]  /*1910*/  @!P3 IMAD.IADD R17, R17, 0x1, -R4 ;  /* 0x000000011111b824 */ /* 0x000fe200078e0a04 */
[----:B------:R-:W-:Y:S01]  /*1920*/  ISETP.GE.AND P3, PT, R23, RZ, PT ;  /* 0x000000ff1700720c */ /* 0x000fe20003f66270 */
[----:B------:R-:W-:Y:S02]  /*1930*/  IMAD R21, R4, R21, R22 ;  /* 0x0000001504157224 */ /* 0x000fe400078e0216 */
[--C-:B------:R-:W-:Y:S01]  /*1940*/  @!P1 IMAD.IADD R16, R16, 0x1, -R4.reuse ;  /* 0x0000000110109824 */ /* 0x100fe200078e0a04 */
[----:B------:R-:W-:Y:S01]  /*1950*/  ISETP.GT.U32.AND P2, PT, R4, R17, PT ;  /* 0x000000110400720c */ /* 0x000fe20003f44070 */
[----:B------:R-:W-:Y:S01]  /*1960*/  @!P6 IMAD.IADD R18, R18, 0x1, -R4 ;  /* 0x000000011212e824 */ /* 0x000fe200078e0a04 */
[C---:B------:R-:W-:Y:S01]  /*1970*/  ISETP.GT.U32.AND P6, PT, R4.reuse, R21, PT ;  /* 0x000000150400720c */ /* 0x040fe20003fc4070 */
[----:B------:R-:W-:Y:S01]  /*1980*/  @!P4 IMAD.MOV R16, RZ, RZ, -R16 ;  /* 0x000000ffff10c224 */ /* 0x000fe200078e0a10 */
[----:B------:R-:W-:Y:S01]  /*1990*/  ISETP.GT.U32.AND P4, PT, R4, R19, PT ;  /* 0x000000130400720c */ /* 0x000fe20003f84070 */
[----:B------:R-:W-:Y:S01]  /*19a0*/  IMAD.HI.U32 R22, R3, R24, RZ ;  /* 0x0000001803167227 */ /* 0x000fe200078e00ff */
[----:B------:R-:W-:-:S02]  /*19b0*/  ISETP.GE.AND P1, PT, R26, RZ, PT ;  /* 0x000000ff1a00720c */ /* 0x000fc40003f26270 */
[----:B------:R-:W-:Y:S01]  /*19c0*/  IABS R26, R30 ;  /* 0x0000001e001a7213 */ /* 0x000fe20000000000 */
[----:B------:R-:W-:-:S04]  /*19d0*/  @!P5 IMAD.MOV R18, RZ, RZ, -R18 ;  /* 0x000000ffff12d224 */ /* 0x000fc800078e0a12 */
[--C-:B------:R-:W-:Y:S01]  /*19e0*/  @!P2 IMAD.IADD R17, R17, 0x1, -R4.reuse ;  /* 0x000000011111a824 */ /* 0x100fe200078e0a04 */
[----:B------:R-:W-:Y:S01]  /*19f0*/  ISETP.GT.U32.AND P2, PT, R4, R20, PT ;  /* 0x000000140400720c */ /* 0x000fe20003f44070 */
[----:B------:R-:W-:Y:S02]  /*1a00*/  @!P6 IMAD.IADD R21, R21, 0x1, -R4 ;  /* 0x000000011515e824 */ /* 0x000fe400078e0a04 */
[----:B------:R-:W-:-:S03]  /*1a10*/  IMAD.HI.U32 R23, R3, R26, RZ ;  /* 0x0000001a03177227 */ /* 0x000fc600078e00ff */
[----:B------:R-:W-:Y:S01]  /*1a20*/  ISETP.GT.U32.AND P6, PT, R4, R21, PT ;  /* 0x000000150400720c */ /* 0x000fe20003fc4070 */
[----:B------:R-:W-:Y:S01]  /*1a30*/  @!P4 IMAD.IADD R19, R19, 0x1, -R4 ;  /* 0x000000011313c824 */ /* 0x000fe200078e0a04 */
[----:B------:R-:W-:Y:S01]  /*1a40*/  ISETP.GE.AND P4, PT, R25, RZ, PT ;  /* 0x000000ff1900720c */ /* 0x000fe20003f86270 */
[----:B------:R-:W-:-:S04]  /*1a50*/  IMAD.HI.U32 R25, R3, R28, RZ ;  /* 0x0000001c03197227 */ /* 0x000fc800078e00ff */
[----:B------:R-:W-:Y:S02]  /*1a60*/  IMAD.MOV R23, RZ, RZ, -R23 ;  /* 0x000000ffff177224 */ /* 0x000fe400078e0a17 */
[----:B------:R-:W-:Y:S02]  /*1a70*/  IMAD.MOV R25, RZ, RZ, -R25 ;  /* 0x000000ffff197224 */ /* 0x000fe400078e0a19 */
[----:B------:R-:W-:Y:S01]  /*1a80*/  IMAD R23, R4, R23, R26 ;  /* 0x0000001704177224 */ /* 0x000fe200078e021a */
[----:B------:R-:W-:Y:S01]  /*1a90*/  IABS R26, R32 ;  /* 0x00000020001a7213 */ /* 0x000fe20000000000 */
[----:B------:R-:W-:Y:S01]  /*1aa0*/  @!P2 IMAD.IADD R20, R20, 0x1, -R4 ;  /* 0x000000011414a824 */ /* 0x000fe200078e0a04 */
[----:B------:R-:W-:Y:S01]  /*1ab0*/  ISETP.GE.AND P2, PT, R27, RZ, PT ;  /* 0x000000ff1b00720c */ /* 0x000fe20003f46270 */
[----:B------:R-:W-:Y:S02]  /*1ac0*/  IMAD.MOV R27, RZ, RZ, -R22 ;  /* 0x000000ffff1b7224 */ /* 0x000fe400078e0a16 */
[C---:B------:R-:W-:Y:S01]  /*1ad0*/  IMAD R22, R4.reuse, R25, R28 ;  /* 0x0000001904167224 */ /* 0x040fe200078e021c */
[----:B------:R-:W-:Y:S01]  /*1ae0*/  IABS R28, R33 ;  /* 0x00000021001c7213 */ /* 0x000fe20000000000 */
[----:B------:R-:W-:Y:S01]  /*1af0*/  @!P1 IMAD.MOV R19, RZ, RZ, -R19 ;  /* 0x000000ffff139224 */ /* 0x000fe200078e0a13 */
[C---:B------:R-:W-:Y:S01]  /*1b00*/  ISETP.GT.U32.AND P1, PT, R4.reuse, R23, PT ;  /* 0x000000170400720c */ /* 0x040fe20003f24070 */
[----:B------:R-:W-:Y:S01]  /*1b10*/  @!P6 IMAD.IADD R21, R21, 0x1, -R4 ;  /* 0x000000011515e824 */ /* 0x000fe200078e0a04 */
[C---:B------:R-:W-:Y:S01]  /*1b20*/  ISETP.GT.U32.AND P6, PT, R4.reuse, R22, PT ;  /* 0x000000160400720c */ /* 0x040fe20003fc4070 */
[----:B------:R-:W-:-:S02]  /*1b30*/  IMAD R24, R4, R27, R24 ;  /* 0x0000001b04187224 */ /* 0x000fc400078e0218 */
[----:B------:R-:W-:-:S03]  /*1b40*/  IMAD.HI.U32 R25, R3, R26, RZ ;  /* 0x0000001a03197227 */ /* 0x000fc600078e00ff */
[C---:B------:R-:W-:Y:S01]  /*1b50*/  ISETP.GT.U32.AND P5, PT, R4.reuse, R24, PT ;  /* 0x000000180400720c */ /* 0x040fe20003fa4070 */
[----:B------:R-:W-:Y:S01]  /*1b60*/  @!P0 IMAD.MOV R17, RZ, RZ, -R17 ;  /* 0x000000ffff118224 */ /* 0x000fe200078e0a11 */
[----:B------:R-:W-:Y:S01]  /*1b70*/  ISETP.GT.U32.AND P0, PT, R4, R20, PT ;  /* 0x000000140400720c */ /* 0x000fe20003f04070 */
[----:B------:R-:W-:Y:S02]  /*1b80*/  IMAD.MOV R27, RZ, RZ, -R25 ;  /* 0x000000ffff1b7224 */ /* 0x000fe400078e0a19 */
[--C-:B------:R-:W-:Y:S02]  /*1b90*/  @!P1 IMAD.IADD R23, R23, 0x1, -R4.reuse ;  /* 0x0000000117179824 */ /* 0x100fe400078e0a04 */
[----:B------:R-:W-:Y:S02]  /*1ba0*/  @!P6 IMAD.IADD R22, R22, 0x1, -R4 ;  /* 0x000000011616e824 */ /* 0x000fe400078e0a04 */
[----:B------:R-:W-:Y:S01]  /*1bb0*/  IMAD.HI.U32 R25, R3, R28, RZ ;  /* 0x0000001c03197227 */ /* 0x000fe200078e00ff */
[----:B------:R-:W-:-:S03]  /*1bc0*/  ISETP.GT.U32.AND P6, PT, R4, R23, PT ;  /* 0x000000170400720c */ /* 0x000fc60003fc4070 */
[--C-:B------:R-:W-:Y:S01]  /*1bd0*/  @!P5 IMAD.IADD R24, R24, 0x1, -R4.reuse ;  /* 0x000000011818d824 */ /* 0x100fe200078e0a04 */
[----:B------:R-:W-:Y:S01]  /*1be0*/  ISETP.GE.AND P5, PT, R31, RZ, PT ;  /* 0x000000ff1f00720c */ /* 0x000fe20003fa6270 */
[----:B------:R-:W-:Y:S01]  /*1bf0*/  IMAD.MOV R25, RZ, RZ, -R25 ;  /* 0x000000ffff197224 */ /* 0x000fe200078e0a19 */
[----:B------:R-:W-:Y:S01]  /*1c00*/  IABS R31, R35 ;  /* 0x00000023001f7213 */ /* 0x000fe20000000000 */
[----:B------:R-:W-:Y:S01]  /*1c10*/  @!P0 IMAD.IADD R20, R20, 0x1, -R4 ;  /* 0x0000000114148824 */ /* 0x000fe200078e0a04 */
[C---:B------:R-:W-:Y:S01]  /*1c20*/  ISETP.GT.U32.AND P1, PT, R4.reuse, R24, PT ;  /* 0x000000180400720c */ /* 0x040fe20003f24070 */
[----:B------:R-:W-:Y:S01]  /*1c30*/  IMAD R25, R4, R25, R28 ;  /* 0x0000001904197224 */ /* 0x000fe200078e021c */
[----:B------:R-:W-:Y:S01]  /*1c40*/  ISETP.GE.AND P0, PT, R30, RZ, PT ;  /* 0x000000ff1e00720c */ /* 0x000fe20003f06270 */
[----:B------:R-:W-:Y:S01]  /*1c50*/  @!P3 IMAD.MOV R20, RZ, RZ, -R20 ;  /* 0x000000ffff14b224 */ /* 0x000fe200078e0a14 */
[C---:B------:R-:W-:Y:S01]  /*1c60*/  ISETP.GT.U32.AND P3, PT, R4.reuse, R22, PT ;  /* 0x000000160400720c */ /* 0x040fe20003f64070 */
[----:B------:R-:W-:Y:S01]  /*1c70*/  @!P6 IMAD.IADD R23, R23, 0x1, -R4 ;  /* 0x000000011717e824 */ /* 0x000fe200078e0a04 */
[C---:B------:R-:W-:Y:S01]  /*1c80*/  ISETP.GT.U32.AND P6, PT, R4.reuse, R25, PT ;  /* 0x000000190400720c */ /* 0x040fe20003fc4070 */
[----:B------:R-:W-:Y:S01]  /*1c90*/  IMAD R26, R4, R27, R26 ;  /* 0x0000001b041a7224 */ /* 0x000fe200078e021a */
[----:B------:R-:W-:Y:S01]  /*1ca0*/  IABS R30, R34 ;  /* 0x00000022001e7213 */ /* 0x000fe20000000000 */
[----:B------:R-:W-:-:S04]  /*1cb0*/  IMAD.HI.U32 R28, R3, R31, RZ ;  /* 0x0000001f031c7227 */ /* 0x000fc800078e00ff */
[----:B------:R-:W-:Y:S01]  /*1cc0*/  @!P1 IMAD.IADD R24, R24, 0x1, -R4 ;  /* 0x0000000118189824 */ /* 0x000fe200078e0a04 */
[----:B------:R-:W-:Y:S01]  /*1cd0*/  ISETP.GT.U32.AND P1, PT, R4, R26, PT ;  /* 0x0000001a0400720c */ /* 0x000fe20003f24070 */
[----:B------:R-:W-:-:S04]  /*1ce0*/  IMAD.HI.U32 R27, R3, R30, RZ ;  /* 0x0000001e031b7227 */ /* 0x000fc800078e00ff */
[--C-:B------:R-:W-:Y:S02]  /*1cf0*/  @!P6 IMAD.IADD R25, R25, 0x1, -R4.reuse ;  /* 0x000000011919e824 */ /* 0x100fe400078e0a04 */
[----:B------:R-:W-:Y:S02]  /*1d00*/  IMAD.MOV R27, RZ, RZ, -R27 ;  /* 0x000000ffff1b7224 */ /* 0x000fe400078e0a1b */
[----:B------:R-:W-:Y:S01]  /*1d10*/  @!P3 IMAD.IADD R22, R22, 0x1, -R4 ;  /* 0x000000011616b824 */ /* 0x000fe200078e0a04 */
[C---:B------:R-:W-:Y:S01]  /*1d20*/  ISETP.GT.U32.AND P6, PT, R4.reuse, R25, PT ;  /* 0x000000190400720c */ /* 0x040fe20003fc4070 */
[----:B------:R-:W-:Y:S01]  /*1d30*/  IMAD R27, R4, R27, R30 ;  /* 0x0000001b041b7224 */ /* 0x000fe200078e021e */
[----:B------:R-:W-:Y:S01]  /*1d40*/  ISETP.GE.AND P3, PT, R32, RZ, PT ;  /* 0x000000ff2000720c */ /* 0x000fe20003f66270 */
[----:B------:R-:W-:Y:S01]  /*1d50*/  @!P1 IMAD.IADD R26, R26, 0x1, -R4 ;  /* 0x000000011a1a9824 */ /* 0x000fe200078e0a04 */
[----:B------:R-:W-:Y:S01]  /*1d60*/  IABS R32, R36 ;  /* 0x0000002400207213 */ /* 0x000fe20000000000 */
[----:B------:R-:W-:Y:S01]  /*1d70*/  IMAD.MOV R28, RZ, RZ, -R28 ;  /* 0x000000ffff1c7224 */ /* 0x000fe200078e0a1c */
[----:B------:R-:W-:Y:S01]  /*1d80*/  ISETP.GE.AND P1, PT, R33, RZ, PT ;  /* 0x000000ff2100720c */ /* 0x000fe20003f26270 */
[----:B------:R-:W-:Y:S01]  /*1d90*/  @!P2 IMAD.MOV R24, RZ, RZ, -R24 ;  /* 0x000000ffff18a224 */ /* 0x000fe200078e0a18 */
[----:B------:R-:W-:Y:S01]  /*1da0*/  ISETP.GT.U32.AND P2, PT, R4, R27, PT ;  /* 0x0000001b0400720c */ /* 0x000fe20003f44070 */
[----:B------:R-:W-:-:S04]  /*1db0*/  IMAD.HI.U32 R30, R3, R32, RZ ;  /* 0x00000020031e7227 */ /* 0x000fc800078e00ff */
[C---:B------:R-:W-:Y:S02]  /*1dc0*/  IMAD R28, R4.reuse, R28, R31 ;  /* 0x0000001c041c7224 */ /* 0x040fe400078e021f */
[----:B------:R-:W-:Y:S02]  /*1dd0*/  IMAD.MOV R31, RZ, RZ, -R30 ;  /* 0x000000ffff1f7224 */ /* 0x000fe400078e0a1e */
[----:B------:R-:W-:Y:S01]  /*1de0*/  @!P4 IMAD.MOV R21, RZ, RZ, -R21 ;  /* 0x000000ffff15c224 */ /* 0x000fe200078e0a15 */
[----:B------:R-:W-:Y:S01]  /*1df0*/  ISETP.GT.U32.AND P4, PT, R4, R26, PT ;  /* 0x0000001a0400720c */ /* 0x000fe20003f84070 */
[----:B------:R-:W-:Y:S01]  /*1e00*/  @!P0 IMAD.MOV R23, RZ, RZ, -R23 ;  /* 0x000000ffff178224 */ /* 0x000fe200078e0a17 */
[----:B------:R-:W-:Y:S01]  /*1e10*/  ISETP.GE.AND P0, PT, R34, RZ, PT ;  /* 0x000000ff2200720c */ /* 0x000fe20003f06270 */
[----:B------:R-:W-:Y:S01]  /*1e20*/  @!P6 IMAD.IADD R25, R25, 0x1, -R4 ;  /* 0x000000011919e824 */ /* 0x000fe200078e0a04 */
[C---:B------:R-:W-:Y:S01]  /*1e30*/  ISETP.GT.U32.AND P6, PT, R4.reuse, R28, PT ;  /* 0x0000001c0400720c */ /* 0x040fe20003fc4070 */
[----:B------:R-:W-:Y:S01]  /*1e40*/  IMAD R30, R4, R31, R32 ;  /* 0x0000001f041e7224 */ /* 0x000fe200078e0220 */
[----:B------:R-:W-:Y:S01]  /*1e50*/  LOP3.LUT R34, R2, 0x110, RZ, 0xfc, !PT ;  /* 0x0000011002227812 */ /* 0x000fe200078efcff */
[----:B------:R-:W-:-:S02]  /*1e60*/  @!P2 IMAD.IADD R27, R27, 0x1, -R4 ;  /* 0x000000011b1ba824 */ /* 0x000fc400078e0a04 */
[----:B------:R-:W-:Y:S01]  /*1e70*/  @!P1 IMAD.MOV R25, RZ, RZ, -R25 ;  /* 0x000000ffff199224 */ /* 0x000fe200078e0a19 */
[----:B------:R-:W-:Y:S01]  /*1e80*/  IABS R33, R34 ;  /* 0x0000002200217213 */ /* 0x000fe20000000000 */
[----:B------:R-:W-:Y:S01]  /*1e90*/  @!P5 IMAD.MOV R22, RZ, RZ, -R22 ;  /* 0x000000ffff16d224 */ /* 0x000fe200078e0a16 */
[----:B------:R-:W-:Y:S01]  /*1ea0*/  ISETP.GT.U32.AND P1, PT, R4, R30, PT ;  /* 0x0000001e0400720c */ /* 0x000fe20003f24070 */
[--C-:B------:R-:W-:Y:S01]  /*1eb0*/  @!P4 IMAD.IADD R26, R26, 0x1, -R4.reuse ;  /* 0x000000011a1ac824 */ /* 0x100fe200078e0a04 */
[----:B------:R-:W-:Y:S01]  /*1ec0*/  ISETP.GT.U32.AND P2, PT, R4, R27, PT ;  /* 0x0000001b0400720c */ /* 0x000fe20003f44070 */
[----:B------:R-:W-:Y:S01]  /*1ed0*/  IMAD.MOV.U32 R32, RZ, RZ, R33 ;  /* 0x000000ffff207224 */ /* 0x000fe200078e0021 */
[----:B------:R-:W-:Y:S01]  /*1ee0*/  LOP3.LUT R33, R2, 0x108, RZ, 0xfc, !PT ;  /* 0x0000010802217812 */ /* 0x000fe200078efcff */
[----:B------:R-:W-:Y:S01]  /*1ef0*/  @!P6 IMAD.IADD R28, R28, 0x1, -R4 ;  /* 0x000000011c1ce824 */ /* 0x000fe200078e0a04 */
[----:B------:R-:W-:Y:S01]  /*1f00*/  ISETP.GE.AND P4, PT, R36, RZ, PT ;  /* 0x000000ff2400720c */ /* 0x000fe20003f86270 */
[----:B------:R-:W-:Y:S01]  /*1f10*/  IMAD.HI.U32 R31, R3, R32, RZ ;  /* 0x00000020031f7227 */ /* 0x000fe200078e00ff */
[----:B------:R-:W-:-:S02]  /*1f20*/  LOP3.LUT R36, R2, 0x100, RZ, 0xfc, !PT ;  /* 0x0000010002247812 */ /* 0x000fc400078efcff */
[----:B------:R-:W-:Y:S01]  /*1f30*/  ISETP.GT.U32.AND P6, PT, R4, R28, PT ;  /* 0x0000001c0400720c */ /* 0x000fe20003fc4070 */
[----:B------:R-:W-:Y:S01]  /*1f40*/  @!P3 IMAD.MOV R26, RZ, RZ, -R26 ;  /* 0x000000ffff1ab224 */ /* 0x000fe200078e0a1a */
[----:B------:R-:W-:Y:S01]  /*1f50*/  ISETP.GE.AND P3, PT, R34, RZ, PT ;  /* 0x000000ff2200720c */ /* 0x000fe20003f66270 */
[----:B------:R-:W-:Y:S01]  /*1f60*/  IMAD.MOV R31, RZ, RZ, -R31 ;  /* 0x000000ffff1f7224 */ /* 0x000fe200078e0a1f */
[----:B------:R-:W-:Y:S01]  /*1f70*/  IABS R34, R33 ;  /* 0x0000002100227213 */ /* 0x000fe20000000000 */
[----:B------:R-:W-:Y:S01]  /*1f80*/  @!P1 IMAD.IADD R30, R30, 0x1, -R4 ;  /* 0x000000011e1e9824 */ /* 0x000fe200078e0a04 */
[----:B------:R-:W-:Y:S01]  /*1f90*/  ISETP.GE.AND P5, PT, R35, RZ, PT ;  /* 0x000000ff2300720c */ /* 0x000fe20003fa6270 */
[C---:B------:R-:W-:Y:S01]  /*1fa0*/  IMAD R32, R4.reuse, R31, R32 ;  /* 0x0000001f04207224 */ /* 0x040fe200078e0220 */
[----:B------:R-:W-:Y:S01]  /*1fb0*/  IABS R35, R36 ;  /* 0x0000002400237213 */ /* 0x000fe20000000000 */
[----:B------:R-:W-:Y:S01]  /*1fc0*/  @!P2 IMAD.IADD R27, R27, 0x1, -R4 ;  /* 0x000000011b1ba824 */ /* 0x000fe200078e0a04 */
[----:B------:R-:W-:Y:S01]  /*1fd0*/  ISETP.GT.U32.AND P1, PT, R4, R30, PT ;  /* 0x0000001e0400720c */ /* 0x000fe20003f24070 */
[----:B------:R-:W-:Y:S01]  /*1fe0*/  IMAD.HI.U32 R31, R3, R34, RZ ;  /* 0x00000022031f7227 */ /* 0x000fe200078e00ff */
[----:B------:R-:W-:-:S03]  /*1ff0*/  ISETP.GE.AND P2, PT, R33, RZ, PT ;  /* 0x000000ff2100720c */ /* 0x000fc60003f46270 */
[----:B------:R-:W-:Y:S02]  /*2000*/  IMAD.MOV R31, RZ, RZ, -R31 ;  /* 0x000000ffff1f7224 */ /* 0x000fe400078e0a1f */
[----:B------:R-:W-:Y:S01]  /*2010*/  @!P0 IMAD.MOV R27, RZ, RZ, -R27 ;  /* 0x000000ffff1b8224 */ /* 0x000fe200078e0a1b */
[----:B------:R-:W-:Y:S01]  /*2020*/  ISETP.GT.U32.AND P0, PT, R4, R32, PT ;  /* 0x000000200400720c */ /* 0x000fe20003f04070 */
[----:B------:R-:W-:-:S04]  /*2030*/  IMAD.HI.U32 R33, R3, R35, RZ ;  /* 0x0000002303217227 */ /* 0x000fc800078e00ff */
[----:B------:R-:W-:Y:S01]  /*2040*/  @!P6 IMAD.IADD R28, R28, 0x1, -R4 ;  /* 0x000000011c1ce824 */ /* 0x000fe200078e0a04 */
[----:B------:R-:W-:Y:S01]  /*2050*/  ISETP.GE.AND P6, PT, R36, RZ, PT ;  /* 0x000000ff2400720c */ /* 0x000fe20003fc6270 */
[C---:B------:R-:W-:Y:S01]  /*2060*/  IMAD R31, R4.reuse, R31, R34 ;  /* 0x0000001f041f7224 */ /* 0x040fe200078e0222 */
[----:B------:R-:W-:Y:S01]  /*2070*/  IABS R36, R37 ;  /* 0x0000002500247213 */ /* 0x000fe20000000000 */
[----:B------:R-:W-:Y:S02]  /*2080*/  IMAD.MOV R33, RZ, RZ, -R33 ;  /* 0x000000ffff217224 */ /* 0x000fe400078e0a21 */
[----:B------:R-:W-:Y:S01]  /*2090*/  @!P5 IMAD.MOV R28, RZ, RZ, -R28 ;  /* 0x000000ffff1cd224 */ /* 0x000fe200078e0a1c */
[----:B------:R-:W-:Y:S01]  /*20a0*/  ISETP.GT.U32.AND P5, PT, R4, R31, PT ;  /* 0x0000001f0400720c */ /* 0x000fe20003fa4070 */
[--C-:B------:R-:W-:Y:S01]  /*20b0*/  @!P1 IMAD.IADD R30, R30, 0x1, -R4.reuse ;  /* 0x000000011e1e9824 */ /* 0x100fe200078e0a04 */
[----:B------:R-:W-:Y:S01]  /*20c0*/  ISETP.GE.AND P1, PT, R37, RZ, PT ;  /* 0x000000ff2500720c */ /* 0x000fe20003f26270 */
[----:B------:R-:W-:Y:S01]  /*20d0*/  IMAD R34, R4, R33, R35 ;  /* 0x0000002104227224 */ /* 0x000fe200078e0223 */
[----:B------:R-:W-:Y:S01]  /*20e0*/  IABS R37, R39 ;  /* 0x0000002700257213 */ /* 0x000fe20000000000 */
[----:B------:R-:W-:-:S02]  /*20f0*/  @!P0 IMAD.IADD R32, R32, 0x1, -R4 ;  /* 0x0000000120208824 */ /* 0x000fc400078e0a04 */
[----:B------:R-:W-:Y:S01]  /*2100*/  @!P4 IMAD.MOV R30, RZ, RZ, -R30 ;  /* 0x000000ffff1ec224 */ /* 0x000fe200078e0a1e */
[C---:B------:R-:W-:Y:S01]  /*2110*/  ISETP.GT.U32.AND P4, PT, R4.reuse, R34, PT ;  /* 0x000000220400720c */ /* 0x040fe20003f84070 */
[----:B------:R-:W-:Y:S01]  /*2120*/  IMAD.HI.U32 R33, R3, R36, RZ ;  /* 0x0000002403217227 */ /* 0x000fe200078e00ff */
[----:B------:R-:W-:-:S03]  /*2130*/  ISETP.GT.U32.AND P0, PT, R4, R32, PT ;  /* 0x000000200400720c */ /* 0x000fc60003f04070 */
[----:B------:R-:W-:Y:S02]  /*2140*/  @!P5 IMAD.IADD R31, R31, 0x1, -R4 ;  /* 0x000000011f1fd824 */ /* 0x000fe400078e0a04 */
[----:B------:R-:W-:-:S03]  /*2150*/  IMAD.HI.U32 R35, R3, R37, RZ ;  /* 0x0000002503237227 */ /* 0x000fc600078e00ff */
[----:B------:R-:W-:Y:S01]  /*2160*/  ISETP.GT.U32.AND P5, PT, R4, R31, PT ;  /* 0x0000001f0400720c */ /* 0x000fe20003fa4070 */
[----:B------:R-:W-:Y:S02]  /*2170*/  IMAD.MOV R33, RZ, RZ, -R33 ;  /* 0x000000ffff217224 */ /* 0x000fe400078e0a21 */
[----:B------:R-:W-:Y:S02]  /*2180*/  IMAD.MOV R35, RZ, RZ, -R35 ;  /* 0x000000ffff237224 */ /* 0x000fe400078e0a23 */
[----:B------:R-:W-:Y:S02]  /*2190*/  @!P4 IMAD.IADD R34, R34, 0x1, -R4 ;  /* 0x000000012222c824 */ /* 0x000fe400078e0a04 */
[----:B------:R-:W-:Y:S02]  /*21a0*/  IMAD R33, R4, R33, R36 ;  /* 0x0000002104217224 */ /* 0x000fe400078e0224 */
[----:B------:R-:W-:Y:S01]  /*21b0*/  @!P0 IMAD.IADD R32, R32, 0x1, -R4 ;  /* 0x0000000120208824 */ /* 0x000fe200078e0a04 */
[C---:B------:R-:W-:Y:S01]  /*21c0*/  ISETP.GT.U32.AND P4, PT, R4.reuse, R34, PT ;  /* 0x000000220400720c */ /* 0x040fe20003f84070 */
[C---:B------:R-:W-:Y:S01]  /*21d0*/  IMAD R35, R4.reuse, R35, R37 ;  /* 0x0000002304237224 */ /* 0x040fe200078e0225 */
[----:B------:R-:W-:Y:S01]  /*21e0*/  ISETP.GT.U32.AND P0, PT, R4, R33, PT ;  /* 0x000000210400720c */ /* 0x000fe20003f04070 */
[----:B------:R-:W-:-:S02]  /*21f0*/  @!P3 IMAD.MOV R32, RZ, RZ, -R32 ;  /* 0x000000ffff20b224 */ /* 0x000fc400078e0a20 */
[----:B------:R-:W-:Y:S01]  /*2200*/  IMAD.HI.U32 R36, R3, R38, RZ ;  /* 0x0000002603247227 */ /* 0x000fe200078e00ff */
[----:B------:R-:W-:-:S03]  /*2210*/  ISETP.GT.U32.AND P3, PT, R4, R35, PT ;  /* 0x000000230400720c */ /* 0x000fc60003f64070 */
[----:B------:R-:W-:Y:S01]  /*2220*/  @!P5 IMAD.IADD R31, R31, 0x1, -R4 ;  /* 0x000000011f1fd824 */ /* 0x000fe200078e0a04 */
[----:B------:R-:W-:Y:S01]  /*2230*/  ISETP.GE.AND P5, PT, R39, RZ, PT ;  /* 0x000000ff2700720c */ /* 0x000fe20003fa6270 */
[----:B------:R-:W-:Y:S02]  /*2240*/  IMAD.MOV R39, RZ, RZ, -R36 ;  /* 0x000000ffff277224 */ /* 0x000fe400078e0a24 */
[----:B------:R-:W-:Y:S01]  /*2250*/  @!P4 IMAD.IADD R34, R34, 0x1, -R4 ;  /* 0x000000012222c824 */ /* 0x000fe200078e0a04 */
[----:B------:R-:W-:Y:S01]  /*2260*/  ISETP.GE.AND P4, PT, R42, RZ, PT ;  /* 0x000000ff2a00720c */ /* 0x000fe20003f86270 */
[----:B------:R-:W-:Y:S01]  /*2270*/  IMAD R36, R4, R39, R38 ;  /* 0x0000002704247224 */ /* 0x000fe200078e0226 */
[C---:B------:R-:W-:Y:S01]  /*2280*/  LOP3.LUT R38, R2.reuse, 0xd0, RZ, 0xfc, !PT ;  /* 0x000000d002267812 */ /* 0x040fe200078efcff */
[--C-:B------:R-:W-:Y:S01]  /*2290*/  @!P0 IMAD.IADD R33, R33, 0x1, -R4.reuse ;  /* 0x0000000121218824 */ /* 0x100fe200078e0a04 */
[----:B------:R-:W-:Y:S01]  /*22a0*/  LOP3.LUT R39, R2, 0xc8, RZ, 0xfc, !PT ;  /* 0x000000c802277812 */ /* 0x000fe200078efcff */
[----:B------:R-:W-:-:S02]  /*22b0*/  @!P3 IMAD.IADD R35, R35, 0x1, -R4 ;  /* 0x000000012323b824 */ /* 0x000fc400078e0a04 */
[----:B------:R-:W-:Y:S01]  /*22c0*/  @!P6 IMAD.MOV R34, RZ, RZ, -R34 ;  /* 0x000000ffff22e224 */ /* 0x000fe200078e0a22 */
[C---:B------:R-:W-:Y:S01]  /*22d0*/  ISETP.GT.U32.AND P6, PT, R4.reuse, R36, PT ;  /* 0x000000240400720c */ /* 0x040fe20003fc4070 */
[----:B------:R-:W-:Y:S01]  /*22e0*/  IMAD.HI.U32 R37, R3, R40, RZ ;  /* 0x0000002803257227 */ /* 0x000fe200078e00ff */
[C---:B------:R-:W-:Y:S02]  /*22f0*/  ISETP.GT.U32.AND P0, PT, R4.reuse, R33, PT ;  /* 0x000000210400720c */ /* 0x040fe40003f04070 */
[C---:B------:R-:W-:Y:S01]  /*2300*/  ISETP.GT.U32.AND P3, PT, R4.reuse, R35, PT ;  /* 0x000000230400720c */ /* 0x040fe20003f64070 */
[----:B------:R-:W-:Y:S01]  /*2310*/  @!P2 IMAD.MOV R31, RZ, RZ, -R31 ;  /* 0x000000ffff1fa224 */ /* 0x000fe200078e0a1f */
[----:B------:R-:W-:Y:S01]  /*2320*/  ISETP.GE.AND P2, PT, R41, RZ, PT ;  /* 0x000000ff2900720c */ /* 0x000fe20003f46270 */
[----:B------:R-:W-:Y:S01]  /*2330*/  IMAD.MOV R37, RZ, RZ, -R37 ;  /* 0x000000ffff257224 */ /* 0x000fe200078e0a25 */
[----:B------:R-:W-:Y:S02]  /*2340*/  IABS R41, R38 ;  /* 0x0000002600297213 */ /* 0x000fe40000000000 */
[----:B------:R-:W-:Y:S01]  /*2350*/  IABS R42, R39 ;  /* 0x00000027002a7213 */ /* 0x000fe20000000000 */
[----:B------:R-:W-:Y:S01]  /*2360*/  IMAD R37, R4, R37, R40 ;  /* 0x0000002504257224 */ /* 0x000fe200078e0228 */
[----:B------:R-:W-:Y:S01]  /*2370*/  LOP3.LUT R40, R2, 0xc0, RZ, 0xfc, !PT ;  /* 0x000000c002287812 */ /* 0x000fe200078efcff */
[----:B------:R-:W-:-:S02]  /*2380*/  @!P6 IMAD.IADD R36, R36, 0x1, -R4 ;  /* 0x000000012424e824 */ /* 0x000fc400078e0a04 */
[--C-:B------:R-:W-:Y:S01]  /*2390*/  @!P0 IMAD.IADD R33, R33, 0x1, -R4.reuse ;  /* 0x0000000121218824 */ /* 0x100fe200078e0a04 */
[----:B------:R-:W-:Y:S01]  /*23a0*/  ISETP.GE.AND P0, PT, R38, RZ, PT ;  /* 0x000000ff2600720c */ /* 0x000fe20003f06270 */
[----:B------:R-:W-:Y:S01]  /*23b0*/  @!P3 IMAD.IADD R35, R35, 0x1, -R4 ;  /* 0x000000012323b824 */ /* 0x000fe200078e0a04 */
[----:B------:R-:W-:Y:S01]  /*23c0*/  ISETP.GT.U32.AND P6, PT, R4, R36, PT ;  /* 0x000000240400720c */ /* 0x000fe20003fc4070 */
[----:B------:R-:W-:Y:S01]  /*23d0*/  IMAD.HI.U32 R38, R3, R41, RZ ;  /* 0x0000002903267227 */ /* 0x000fe200078e00ff */
[----:B------:R-:W-:Y:S02]  /*23e0*/  IABS R43, R40 ;  /* 0x00000028002b7213 */ /* 0x000fe40000000000 */
[----:B------:R-:W-:Y:S01]  /*23f0*/  ISETP.GE.AND P3, PT, R40, RZ, PT ;  /* 0x000000ff2800720c */ /* 0x000fe20003f66270 */
[----:B------:R-:W-:Y:S01]  /*2400*/  @!P1 IMAD.MOV R33, RZ, RZ, -R33 ;  /* 0x000000ffff219224 */ /* 0x000fe200078e0a21 */
[----:B------:R-:W-:Y:S01]  /*2410*/  ISETP.GE.AND P1, PT, R39, RZ, PT ;  /* 0x000000ff2700720c */ /* 0x000fe20003f26270 */
[----:B------:R-:W-:Y:S01]  /*2420*/  @!P5 IMAD.MOV R35, RZ, RZ, -R35 ;  /* 0x000000ffff23d224 */ /* 0x000fe200078e0a23 */
[----:B------:R-:W-:Y:S01]  /*2430*/  ISETP.GT.U32.AND P5, PT, R4, R37, PT ;  /* 0x000000250400720c */ /* 0x000fe20003fa4070 */
[----:B------:R-:W-:-:S02]  /*2440*/  IMAD.MOV R38, RZ, RZ, -R38 ;  /* 0x000000ffff267224 */ /* 0x000fc400078e0a26 */
[----:B------:R-:W-:-:S04]  /*2450*/  IMAD.HI.U32 R39, R3, R42, RZ ;  /* 0x0000002a03277227 */ /* 0x000fc800078e00ff */
[----:B------:R-:W-:Y:S02]  /*2460*/  IMAD R38, R4, R38, R41 ;  /* 0x0000002604267224 */ /* 0x000fe400078e0229 */
[----:B------:R-:W-:Y:S02]  /*2470*/  IMAD.MOV R39, RZ, RZ, -R39 ;  /* 0x000000ffff277224 */ /* 0x000fe400078e0a27 */
[----:B------:R-:W-:Y:S01]  /*2480*/  @!P6 IMAD.IADD R36, R36, 0x1, -R4 ;  /* 0x000000012424e824 */ /* 0x000fe200078e0a04 */
[C---:B------:R-:W-:Y:S01]  /*2490*/  ISETP.GT.U32.AND P6, PT, R4.reuse, R38, PT ;  /* 0x000000260400720c */ /* 0x040fe20003fc4070 */
[C---:B------:R-:W-:Y:S02]  /*24a0*/  IMAD R39, R4.reuse, R39, R42 ;  /* 0x0000002704277224 */ /* 0x040fe400078e022a */
[----:B------:R-:W-:Y:S02]  /*24b0*/  @!P5 IMAD.IADD R37, R37, 0x1, -R4 ;  /* 0x000000012525d824 */ /* 0x000fe400078e0a04 */
[----:B------:R-:W-:Y:S01]  /*24c0*/  @!P2 IMAD.MOV R36, RZ, RZ, -R36 ;  /* 0x000000ffff24a224 */ /* 0x000fe200078e0a24 */
[C---:B------:R-:W-:Y:S01]  /*24d0*/  ISETP.GT.U32.AND P2, PT, R4.reuse, R39, PT ;  /* 0x000000270400720c */ /* 0x040fe20003f44070 */
[----:B------:R-:W-:Y:S01]  /*24e0*/  IMAD.HI.U32 R40, R3, R43, RZ ;  /* 0x0000002b03287227 */ /* 0x000fe200078e00ff */
[----:B------:R-:W-:-:S03]  /*24f0*/  ISETP.GT.U32.AND P5, PT, R4, R37, PT ;  /* 0x000000250400720c */ /* 0x000fc60003fa4070 */
[----:B------:R-:W-:Y:S02]  /*2500*/  IMAD.MOV R40, RZ, RZ, -R40 ;  /* 0x000000ffff287224 */ /* 0x000fe400078e0a28 */
[----:B------:R-:W-:Y:S02]  /*2510*/  @!P6 IMAD.IADD R38, R38, 0x1, -R4 ;  /* 0x000000012626e824 */ /* 0x000fe400078e0a04 */
[----:B------:R-:W-:Y:S02]  /*2520*/  IMAD R40, R4, R40, R43 ;  /* 0x0000002804287224 */ /* 0x000fe400078e022b */
[----:B------:R-:W-:-:S04]  /*2530*/  IMAD.HI.U32 R42, R3, R45, RZ ;  /* 0x0000002d032a7227 */ /* 0x000fc800078e00ff */
[--C-:B------:R-:W-:Y:S01]  /*2540*/  @!P2 IMAD.IADD R39, R39, 0x1, -R4.reuse ;  /* 0x000000012727a824 */ /* 0x100fe200078e0a04 */
[C---:B------:R-:W-:Y:S01]  /*2550*/  ISETP.GT.U32.AND P2, PT, R4.reuse, R38, PT ;  /* 0x000000260400720c */ /* 0x040fe20003f44070 */
[----:B------:R-:W-:Y:S01]  /*2560*/  @!P5 IMAD.IADD R37, R37, 0x1, -R4 ;  /* 0x000000012525d824 */ /* 0x000fe200078e0a04 */
[----:B------:R-:W-:Y:S01]  /*2570*/  ISETP.GT.U32.AND P5, PT, R4, R40, PT ;  /* 0x000000280400720c */ /* 0x000fe20003fa4070 */
[----:B------:R-:W-:Y:S02]  /*2580*/  IMAD.MOV R42, RZ, RZ, -R42 ;  /* 0x000000ffff2a7224 */ /* 0x000fe400078e0a2a */
[----:B------:R-:W-:-:S04]  /*2590*/  IMAD.HI.U32 R41, R3, R44, RZ ;  /* 0x0000002c03297227 */ /* 0x000fc800078e00ff */
[----:B------:R-:W-:Y:S02]  /*25a0*/  IMAD R42, R4, R42, R45 ;  /* 0x0000002a042a7224 */ /* 0x000fe400078e022d */
[----:B------:R-:W-:Y:S02]  /*25b0*/  IMAD.MOV R41, RZ, RZ, -R41 ;  /* 0x000000ffff297224 */ /* 0x000fe400078e0a29 */
[--C-:B------:R-:W-:Y:S01]  /*25c0*/  @!P2 IMAD.IADD R38, R38, 0x1, -R4.reuse ;  /* 0x000000012626a824 */ /* 0x100fe200078e0a04 */
[----:B------:R-:W-:Y:S01]  /*25d0*/  ISETP.GT.U32.AND P2, PT, R4, R42, PT ;  /* 0x0000002a0400720c */ /* 0x000fe20003f44070 */
[----:B------:R-:W-:Y:S01]  /*25e0*/  @!P5 IMAD.IADD R40, R40, 0x1, -R4 ;  /* 0x000000012828d824 */ /* 0x000fe200078e0a04 */
[C---:B------:R-:W-:Y:S01]  /*25f0*/  ISETP.GT.U32.AND P5, PT, R4.reuse, R39, PT ;  /* 0x000000270400720c */ /* 0x040fe20003fa4070 */
[C---:B------:R-:W-:Y:S01]  /*2600*/  IMAD R41, R4.reuse, R41, R44 ;  /* 0x0000002904297224 */ /* 0x040fe200078e022c */
[----:B------:R-:W-:Y:S01]  /*2610*/  IABS R44, R51 ;  /* 0x00000033002c7213 */ /* 0x000fe20000000000 */
[----:B------:R-:W-:Y:S01]  /*2620*/  @!P4 IMAD.MOV R37, RZ, RZ, -R37 ;  /* 0x000000ffff25c224 */ /* 0x000fe200078e0a25 */
[C---:B------:R-:W-:Y:S01]  /*2630*/  ISETP.GT.U32.AND P4, PT, R4.reuse, R40, PT ;  /* 0x000000280400720c */ /* 0x040fe20003f84070 */
[----:B------:R-:W-:Y:S01]  /*2640*/  IMAD.HI.U32 R45, R3, R48, RZ ;  /* 0x00000030032d7227 */ /* 0x000fe200078e00ff */
[----:B------:R-:W-:-:S03]  /*2650*/  ISETP.GT.U32.AND P6, PT, R4, R41, PT ;  /* 0x000000290400720c */ /* 0x000fc60003fc4070 */
[----:B------:R-:W-:-:S04]  /*2660*/  IMAD.HI.U32 R43, R3, R44, RZ ;  /* 0x0000002c032b7227 */ /* 0x000fc800078e00ff */
[--C-:B------:R-:W-:Y:S01]  /*2670*/  @!P2 IMAD.IADD R42, R42, 0x1, -R4.reuse ;  /* 0x000000012a2aa824 */ /* 0x100fe200078e0a04 */
[----:B------:R-:W-:Y:S01]  /*2680*/  ISETP.GE.AND P2, PT, R51, RZ, PT ;  /* 0x000000ff3300720c */ /* 0x000fe20003f46270 */
[----:B------:R-:W-:Y:S01]  /*2690*/  @!P5 IMAD.IADD R39, R39, 0x1, -R4 ;  /* 0x000000012727d824 */ /* 0x000fe200078e0a04 */
[----:B------:R-:W-:Y:S01]  /*26a0*/  ISETP.GE.AND P5, PT, R46, RZ, PT ;  /* 0x000000ff2e00720c */ /* 0x000fe20003fa6270 */
[----:B------:R-:W-:Y:S01]  /*26b0*/  @!P0 IMAD.MOV R38, RZ, RZ, -R38 ;  /* 0x000000ffff268224 */ /* 0x000fe200078e0a26 */
[----:B------:R-:W-:Y:S01]  /*26c0*/  ISETP.GT.U32.AND P0, PT, R4, R42, PT ;  /* 0x0000002a0400720c */ /* 0x000fe20003f04070 */
[----:B------:R-:W-:Y:S02]  /*26d0*/  IMAD.MOV R43, RZ, RZ, -R43 ;  /* 0x000000ffff2b7224 */ /* 0x000fe400078e0a2b */
[----:B------:R-:W-:-:S04]  /*26e0*/  IMAD.HI.U32 R46, R3, R49, RZ ;  /* 0x00000031032e7227 */ /* 0x000fc800078e00ff */
[----:B------:R-:W-:Y:S02]  /*26f0*/  IMAD.MOV R45, RZ, RZ, -R45 ;  /* 0x000000ffff2d7224 */ /* 0x000fe400078e0a2d */
[----:B------:R-:W-:Y:S02]  /*2700*/  @!P6 IMAD.IADD R41, R41, 0x1, -R4 ;  /* 0x000000012929e824 */ /* 0x000fe400078e0a04 */
[----:B------:R-:W-:Y:S02]  /*2710*/  IMAD R43, R4, R43, R44 ;  /* 0x0000002b042b7224 */ /* 0x000fe400078e022c */
[----:B------:R-:W-:Y:S01]  /*2720*/  @!P4 IMAD.IADD R40, R40, 0x1, -R4 ;  /* 0x000000012828c824 */ /* 0x000fe200078e0a04 */
[C---:B------:R-:W-:Y:S01]  /*2730*/  ISETP.GT.U32.AND P6, PT, R4.reuse, R41, PT ;  /* 0x000000290400720c */ /* 0x040fe20003fc4070 */
[----:B------:R-:W-:Y:S01]  /*2740*/  IMAD.MOV R46, RZ, RZ, -R46 ;  /* 0x000000ffff2e7224 */ /* 0x000fe200078e0a2e */
[C---:B------:R-:W-:Y:S01]  /*2750*/  ISETP.GT.U32.AND P4, PT, R4.reuse, R43, PT ;  /* 0x0000002b0400720c */ /* 0x040fe20003f84070 */
[----:B------:R-:W-:-:S02]  /*2760*/  IMAD R45, R4, R45, R48 ;  /* 0x0000002d042d7224 */ /* 0x000fc400078e0230 */
[C---:B------:R-:W-:Y:S01]  /*2770*/  IMAD R46, R4.reuse, R46, R49 ;  /* 0x0000002e042e7224 */ /* 0x040fe200078e0231 */
[----:B------:R-:W-:Y:S01]  /*2780*/  IABS R49, R56 ;  /* 0x0000003800317213 */ /* 0x000fe20000000000 */
[----:B------:R-:W-:Y:S01]  /*2790*/  @!P3 IMAD.MOV R40, RZ, RZ, -R40 ;  /* 0x000000ffff28b224 */ /* 0x000fe200078e0a28 */
[----:B------:R-:W-:Y:S01]  /*27a0*/  ISETP.GT.U32.AND P3, PT, R4, R45, PT ;  /* 0x0000002d0400720c */ /* 0x000fe20003f64070 */
[----:B------:R-:W-:-:S04]  /*27b0*/  IMAD.HI.U32 R44, R3, R47, RZ ;  /* 0x0000002f032c7227 */ /* 0x000fc800078e00ff */
[----:B------:R-:W-:Y:S01]  /*27c0*/  @!P0 IMAD.IADD R42, R42, 0x1, -R4 ;  /* 0x000000012a2a8824 */ /* 0x000fe200078e0a04 */
[----:B------:R-:W-:Y:S01]  /*27d0*/  ISETP.GT.U32.AND P0, PT, R4, R46, PT ;  /* 0x0000002e0400720c */ /* 0x000fe20003f04070 */
[----:B------:R-:W-:Y:S02]  /*27e0*/  IMAD.MOV R44, RZ, RZ, -R44 ;  /* 0x000000ffff2c7224 */ /* 0x000fe400078e0a2c */
[--C-:B------:R-:W-:Y:S01]  /*27f0*/  @!P6 IMAD.IADD R41, R41, 0x1, -R4.reuse ;  /* 0x000000012929e824 */ /* 0x100fe200078e0a04 */
[----:B------:R-:W-:Y:S01]  /*2800*/  ISETP.GE.AND P6, PT, R50, RZ, PT ;  /* 0x000000ff3200720c */ /* 0x000fe20003fc6270 */
[C---:B------:R-:W-:Y:S01]  /*2810*/  IMAD R44, R4.reuse, R44, R47 ;  /* 0x0000002c042c7224 */ /* 0x040fe200078e022f */
[----:B------:R-:W-:Y:S01]  /*2820*/  IABS R50, R57 ;  /* 0x0000003900327213 */ /* 0x000fe20000000000 */
[--C-:B------:R-:W-:Y:S02]  /*2830*/  @!P4 IMAD.IADD R43, R43, 0x1, -R4.reuse ;  /* 0x000000012b2bc824 */ /* 0x100fe400078e0a04 */
[--C-:B------:R-:W-:Y:S01]  /*2840*/  @!P3 IMAD.IADD R45, R45, 0x1, -R4.reuse ;  /* 0x000000012d2db824 */ /* 0x100fe200078e0a04 */
[C---:B------:R-:W-:Y:S01]  /*2850*/  ISETP.GT.U32.AND P4, PT, R4.reuse, R44, PT ;  /* 0x0000002c0400720c */ /* 0x040fe20003f84070 */
[----:B------:R-:W-:Y:S01]  /*2860*/  @!P1 IMAD.MOV R39, RZ, RZ, -R39 ;  /* 0x000000ffff279224 */ /* 0x000fe200078e0a27 */
[----:B------:R-:W-:Y:S01]  /*2870*/  ISETP.GT.U32.AND P1, PT, R4, R43, PT ;  /* 0x0000002b0400720c */ /* 0x000fe20003f24070 */
[----:B------:R-:W-:Y:S01]  /*2880*/  @!P0 IMAD.IADD R46, R46, 0x1, -R4 ;  /* 0x000000012e2e8824 */ /* 0x000fe200078e0a04 */
[----:B------:R-:W-:Y:S01]  /*2890*/  ISETP.GT.U32.AND P0, PT, R4, R45, PT ;  /* 0x0000002d0400720c */ /* 0x000fe20003f04070 */
[----:B------:R-:W-:-:S04]  /*28a0*/  IMAD.HI.U32 R48, R3, R50, RZ ;  /* 0x0000003203307227 */ /* 0x000fc800078e00ff */
[----:B------:R-:W-:-:S04]  /*28b0*/  IMAD.HI.U32 R47, R3, R49, RZ ;  /* 0x00000031032f7227 */ /* 0x000fc800078e00ff */
[----:B------:R-:W-:Y:S02]  /*28c0*/  IMAD.MOV R51, RZ, RZ, -R48 ;  /* 0x000000ffff337224 */ /* 0x000fe400078e0a30 */
[----:B------:R-:W-:Y:S01]  /*28d0*/  @!P4 IMAD.IADD R44, R44, 0x1, -R4 ;  /* 0x000000012c2cc824 */ /* 0x000fe200078e0a04 */
[----:B------:R-:W-:Y:S01]  /*28e0*/  ISETP.GE.AND P4, PT, R55, RZ, PT ;  /* 0x000000ff3700720c */ /* 0x000fe20003f86270 */
[----:B------:R-:W-:Y:S02]  /*28f0*/  IMAD.MOV R47, RZ, RZ, -R47 ;  /* 0x000000ffff2f7224 */ /* 0x000fe400078e0a2f */
[C---:B------:R-:W-:Y:S01]  /*2900*/  IMAD R48, R4.reuse, R51, R50 ;  /* 0x0000003304307224 */ /* 0x040fe200078e0232 */
[----:B------:R-:W-:Y:S01]  /*2910*/  ISETP.GT.U32.AND P3, PT, R4, R44, PT ;  /* 0x0000002c0400720c */ /* 0x000fe20003f64070 */
[--C-:B------:R-:W-:Y:S01]  /*2920*/  @!P1 IMAD.IADD R43, R43, 0x1, -R4.reuse ;  /* 0x000000012b2b9824 */ /* 0x100fe200078e0a04 */
[----:B------:R-:W-:Y:S01]  /*2930*/  LOP3.LUT R50, R2, 0x68, RZ, 0xfc, !PT ;  /* 0x0000006802327812 */ /* 0x000fe200078efcff */
[----:B------:R-:W-:Y:S01]  /*2940*/  IMAD R47, R4, R47, R49 ;  /* 0x0000002f042f7224 */ /* 0x000fe200078e0231 */
[----:B------:R-:W-:Y:S01]  /*2950*/  ISETP.GE.AND P1, PT, R54, RZ, PT ;  /* 0x000000ff3600720c */ /* 0x000fe20003f26270 */
[----:B------:R-:W-:Y:S01]  /*2960*/  @!P0 IMAD.IADD R45, R45, 0x1, -R4 ;  /* 0x000000012d2d8824 */ /* 0x000fe200078e0a04 */
[----:B------:R-:W-:Y:S01]  /*2970*/  ISETP.GT.U32.AND P0, PT, R4, R48, PT ;  /* 0x000000300400720c */ /* 0x000fe20003f04070 */
[----:B------:R-:W-:Y:S01]  /*2980*/  @!P5 IMAD.MOV R41, RZ, RZ, -R41 ;  /* 0x000000ffff29d224 */ /* 0x000fe200078e0a29 */
[----:B------:R-:W-:Y:S01]  /*2990*/  ISETP.GE.AND P5, PT, R52, RZ, PT ;  /* 0x000000ff3400720c */ /* 0x000fe20003fa6270 */
[----:B------:R-:W-:Y:S01]  /*29a0*/  @!P2 IMAD.MOV R43, RZ, RZ, -R43 ;  /* 0x000000ffff2ba224 */ /* 0x000fe200078e0a2b */
[----:B------:R-:W-:Y:S01]  /*29b0*/  ISETP.GT.U32.AND P2, PT, R4, R47, PT ;  /* 0x0000002f0400720c */ /* 0x000fe20003f44070 */
[----:B------:R-:W-:Y:S01]  /*29c0*/  @!P6 IMAD.MOV R42, RZ, RZ, -R42 ;  /* 0x000000ffff2ae224 */ /* 0x000fe200078e0a2a */
[----:B------:R-:W-:Y:S01]  /*29d0*/  IABS R51, R50 ;  /* 0x0000003200337213 */ /* 0x000fe20000000000 */
[----:B------:R-:W-:Y:S01]  /*29e0*/  @!P3 IMAD.IADD R44, R44, 0x1, -R4 ;  /* 0x000000012c2cb824 */ /* 0x000fe200078e0a04 */
[----:B------:R-:W-:-:S02]  /*29f0*/  LOP3.LUT R54, R2, 0x60, RZ, 0xfc, !PT ;  /* 0x0000006002367812 */ /* 0x000fc400078efcff */
[----:B------:R-:W-:Y:S01]  /*2a00*/  ISETP.GE.AND P3, PT, R56, RZ, PT ;  /* 0x000000ff3800720c */ /* 0x000fe20003f66270 */
[----:B------:R-:W-:Y:S01]  /*2a10*/  IMAD.HI.U32 R49, R3, R51, RZ ;  /* 0x0000003303317227 */ /* 0x000fe200078e00ff */
[----:B------:R-:W-:Y:S02]  /*2a20*/  IABS R52, R54 ;  /* 0x0000003600347213 */ /* 0x000fe40000000000 */
[----:B------:R-:W-:Y:S01]  /*2a30*/  LOP3.LUT R56, R2, 0x58, RZ, 0xfc, !PT ;  /* 0x0000005802387812 */ /* 0x000fe200078efcff */
[--C-:B------:R-:W-:Y:S01]  /*2a40*/  @!P0 IMAD.IADD R48, R48, 0x1, -R4.reuse ;  /* 0x0000000130308824 */ /* 0x100fe200078e0a04 */
[----:B------:R-:W-:Y:S01]  /*2a50*/  ISETP.GT.U32.AND P6, PT, R4, R46, PT ;  /* 0x0000002e0400720c */ /* 0x000fe20003fc4070 */
[----:B------:R-:W-:Y:S01]  /*2a60*/  @!P2 IMAD.IADD R47, R47, 0x1, -R4 ;  /* 0x000000012f2fa824 */ /* 0x000fe200078e0a04 */
[----:B------:R-:W-:Y:S01]  /*2a70*/  ISETP.GE.AND P2, PT, R50, RZ, PT ;  /* 0x000000ff3200720c */ /* 0x000fe20003f46270 */
[----:B------:R-:W-:Y:S01]  /*2a80*/  @!P5 IMAD.MOV R44, RZ, RZ, -R44 ;  /* 0x000000ffff2cd224 */ /* 0x000fe200078e0a2c */
[C---:B------:R-:W-:Y:S01]  /*2a90*/  ISETP.GT.U32.AND P5, PT, R4.reuse, R48, PT ;  /* 0x000000300400720c */ /* 0x040fe20003fa4070 */
[----:B------:R-:W-:Y:S01]  /*2aa0*/  IMAD.MOV R49, RZ, RZ, -R49 ;  /* 0x000000ffff317224 */ /* 0x000fe200078e0a31 */
[----:B------:R-:W-:Y:S01]  /*2ab0*/  IABS R55, R56 ;  /* 0x0000003800377213 */ /* 0x000fe20000000000 */
[----:B------:R-:W-:Y:S01]  /*2ac0*/  IMAD.HI.U32 R50, R3, R52, RZ ;  /* 0x0000003403327227 */ /* 0x000fe200078e00ff */
[----:B------:R-:W-:-:S03]  /*2ad0*/  ISETP.GT.U32.AND P0, PT, R4, R47, PT ;  /* 0x0000002f0400720c */ /* 0x000fc60003f04070 */
[C---:B------:R-:W-:Y:S02]  /*2ae0*/  IMAD R49, R4.reuse, R49, R51 ;  /* 0x0000003104317224 */ /* 0x040fe400078e0233 */
[----:B------:R-:W-:Y:S02]  /*2af0*/  IMAD.MOV R51, RZ, RZ, -R50 ;  /* 0x000000ffff337224 */ /* 0x000fe400078e0a32 */
[----:B------:R-:W-:Y:S01]  /*2b00*/  @!P1 IMAD.MOV R45, RZ, RZ, -R45 ;  /* 0x000000ffff2d9224 */ /* 0x000fe200078e0a2d */
[C---:B------:R-:W-:Y:S01]  /*2b10*/  ISETP.GT.U32.AND P1, PT, R4.reuse, R49, PT ;  /* 0x000000310400720c */ /* 0x040fe20003f24070 */
[----:B------:R-:W-:Y:S02]  /*2b20*/  IMAD R51, R4, R51, R52 ;  /* 0x0000003304337224 */ /* 0x000fe400078e0234 */
[----:B------:R-:W-:Y:S02]  /*2b30*/  @!P5 IMAD.IADD R48, R48, 0x1, -R4 ;  /* 0x000000013030d824 */ /* 0x000fe400078e0a04 */
[----:B------:R-:W-:Y:S01]  /*2b40*/  IMAD.HI.U32 R50, R3, R55, RZ ;  /* 0x0000003703327227 */ /* 0x000fe200078e00ff */
[----:B------:R-:W-:-:S03]  /*2b50*/  ISETP.GT.U32.AND P5, PT, R4, R51, PT ;  /* 0x000000330400720c */ /* 0x000fc60003fa4070 */
[----:B------:R-:W-:Y:S01]  /*2b60*/  IMAD.MOV R52, RZ, RZ, -R50 ;  /* 0x000000ffff347224 */ /* 0x000fe200078e0a32 */
[----:B------:R-:W-:Y:S01]  /*2b70*/  LOP3.LUT R50, R2, 0x50, RZ, 0xfc, !PT ;  /* 0x0000005002327812 */ /* 0x000fe200078efcff */
[--C-:B------:R-:W-:Y:S01]  /*2b80*/  @!P6 IMAD.IADD R46, R46, 0x1, -R4.reuse ;  /* 0x000000012e2ee824 */ /* 0x100fe200078e0a04 */
[----:B------:R-:W-:Y:S01]  /*2b90*/  ISETP.GE.AND P6, PT, R57, RZ, PT ;  /* 0x000000ff3900720c */ /* 0x000fe20003fc6270 */
[--C-:B------:R-:W-:Y:S01]  /*2ba0*/  @!P1 IMAD.IADD R49, R49, 0x1, -R4.reuse ;  /* 0x0000000131319824 */ /* 0x100fe200078e0a04 */
[----:B------:R-:W-:Y:S01]  /*2bb0*/  IABS R57, R50 ;  /* 0x0000003200397213 */ /* 0x000fe20000000000 */
[--C-:B------:R-:W-:Y:S01]  /*2bc0*/  @!P0 IMAD.IADD R47, R47, 0x1, -R4.reuse ;  /* 0x000000012f2f8824 */ /* 0x100fe200078e0a04 */
[----:B------:R-:W-:Y:S01]  /*2bd0*/  ISETP.GE.AND P0, PT, R56, RZ, PT ;  /* 0x000000ff3800720c */ /* 0x000fe20003f06270 */
[C---:B------:R-:W-:Y:S01]  /*2be0*/  IMAD R55, R4.reuse, R52, R55 ;  /* 0x0000003404377224 */ /* 0x040fe200078e0237 */
[----:B------:R-:W-:Y:S01]  /*2bf0*/  ISETP.GT.U32.AND P1, PT, R4, R49, PT ;  /* 0x000000310400720c */ /* 0x000fe20003f24070 */
[----:B------:R-:W-:Y:S01]  /*2c00*/  @!P5 IMAD.IADD R51, R51, 0x1, -R4 ;  /* 0x000000013333d824 */ /* 0x000fe200078e0a04 */
[----:B------:R-:W-:Y:S01]  /*2c10*/  LOP3.LUT R52, R2, 0x48, RZ, 0xfc, !PT ;  /* 0x0000004802347812 */ /* 0x000fe200078efcff */
[----:B------:R-:W-:Y:S01]  /*2c20*/  @!P3 IMAD.MOV R47, RZ, RZ, -R47 ;  /* 0x000000ffff2fb224 */ /* 0x000fe200078e0a2f */
[----:B------:R-:W-:Y:S01]  /*2c30*/  ISETP.GE.AND P3, PT, R50, RZ, PT ;  /* 0x000000ff3200720c */ /* 0x000fe20003f66270 */
[----:B------:R-:W-:Y:S01]  /*2c40*/  IMAD.HI.U32 R50, R3, R57, RZ ;  /* 0x0000003903327227 */ /* 0x000fe200078e00ff */
[----:B------:R-:W-:-:S02]  /*2c50*/  ISETP.GT.U32.AND P5, PT, R4, R51, PT ;  /* 0x000000330400720c */ /* 0x000fc40003fa4070 */
[----:B------:R-:W-:Y:S01]  /*2c60*/  IABS R59, R52 ;  /* 0x00000034003b7213 */ /* 0x000fe20000000000 */
[----:B------:R-:W-:Y:S01]  /*2c70*/  IMAD.MOV R50, RZ, RZ, -R50 ;  /* 0x000000ffff327224 */ /* 0x000fe200078e0a32 */
[----:B------:R-:W-:Y:S01]  /*2c80*/  IABS R56, R64 ;  /* 0x0000004000387213 */ /* 0x000fe20000000000 */
[----:B------:R-:W-:Y:S01]  /*2c90*/  @!P4 IMAD.MOV R46, RZ, RZ, -R46 ;  /* 0x000000ffff2ec224 */ /* 0x000fe200078e0a2e */
[----:B------:R-:W-:Y:S01]  /*2ca0*/  ISETP.GE.AND P4, PT, R54, RZ, PT ;  /* 0x000000ff3600720c */ /* 0x000fe20003f86270 */
[----:B------:R-:W-:Y:S01]  /*2cb0*/  @!P1 IMAD.IADD R49, R49, 0x1, -R4 ;  /* 0x0000000131319824 */ /* 0x000fe200078e0a04 */
[C---:B------:R-:W-:Y:S01]  /*2cc0*/  ISETP.GT.U32.AND P1, PT, R4.reuse, R55, PT ;  /* 0x000000370400720c */ /* 0x040fe20003f24070 */
[----:B------:R-:W-:Y:S02]  /*2cd0*/  IMAD R57, R4, R50, R57 ;  /* 0x0000003204397224 */ /* 0x000fe400078e0239 */
[----:B------:R-:W-:-:S04]  /*2ce0*/  IMAD.HI.U32 R50, R3, R59, RZ ;  /* 0x0000003b03327227 */ /* 0x000fc800078e00ff */
[----:B------:R-:W-:Y:S01]  /*2cf0*/  @!P5 IMAD.IADD R51, R51, 0x1, -R4 ;  /* 0x000000013333d824 */ /* 0x000fe200078e0a04 */
[----:B------:R-:W-:Y:S01]  /*2d00*/  ISETP.GT.U32.AND P5, PT, R4, R57, PT ;  /* 0x000000390400720c */ /* 0x000fe20003fa4070 */
[----:B------:R-:W-:Y:S02]  /*2d10*/  IMAD.MOV R54, RZ, RZ, -R50 ;  /* 0x000000ffff367224 */ /* 0x000fe400078e0a32 */
[----:B------:R-:W-:-:S04]  /*2d20*/  IMAD.HI.U32 R50, R3, R61, RZ ;  /* 0x0000003d03327227 */ /* 0x000fc800078e00ff */
[----:B------:R-:W-:Y:S01]  /*2d30*/  @!P1 IMAD.IADD R55, R55, 0x1, -R4 ;  /* 0x0000000137379824 */ /* 0x000fe200078e0a04 */
[----:B------:R-:W-:Y:S01]  /*2d40*/  ISETP.GE.AND P1, PT, R58, RZ, PT ;  /* 0x000000ff3a00720c */ /* 0x000fe20003f26270 */
[----:B------:R-:W-:Y:S01]  /*2d50*/  IMAD.MOV R50, RZ, RZ, -R50 ;  /* 0x000000ffff327224 */ /* 0x000fe200078e0a32 */
[----:B------:R-:W-:Y:S01]  /*2d60*/  LOP3.LUT R58, R2, 0x10, RZ, 0xfc, !PT ;  /* 0x00000010023a7812 */ /* 0x000fe200078efcff */
[C---:B------:R-:W-:Y:S02]  /*2d70*/  IMAD R59, R4.reuse, R54, R59 ;  /* 0x00000036043b7224 */ /* 0x040fe400078e023b */
[----:B------:R-:W-:Y:S01]  /*2d80*/  @!P5 IMAD.IADD R57, R57, 0x1, -R4 ;  /* 0x000000013939d824 */ /* 0x000fe200078e0a04 */
[C---:B------:R-:W-:Y:S01]  /*2d90*/  ISETP.GT.U32.AND P5, PT, R4.reuse, R55, PT ;  /* 0x000000370400720c */ /* 0x040fe20003fa4070 */
[----:B------:R-:W-:Y:S01]  /*2da0*/  IMAD R61, R4, R50, R61 ;  /* 0x00000032043d7224 */ /* 0x000fe200078e023d */
[----:B------:R-:W-:Y:S01]  /*2db0*/  IABS R89, R58 ;  /* 0x0000003a00597213 */ /* 0x000fe20000000000 */
[----:B------:R-:W-:-:S04]  /*2dc0*/  IMAD.HI.U32 R54, R3, R56, RZ ;  /* 0x0000003803367227 */ /* 0x000fc800078e00ff */
[----:B------:R-:W-:Y:S02]  /*2dd0*/  IMAD.MOV.U32 R67, RZ, RZ, R51 ;  /* 0x000000ffff437224 */ /* 0x000fe400078e0033 */
[----:B------:R-:W-:Y:S01]  /*2de0*/  @!P6 IMAD.MOV R48, RZ, RZ, -R48 ;  /* 0x000000ffff30e224 */ /* 0x000fe200078e0a30 */
[----:B------:R-:W-:Y:S01]  /*2df0*/  ISETP.GE.AND P6, PT, R52, RZ, PT ;  /* 0x000000ff3400720c */ /* 0x000fe20003fc6270 */
[----:B------:R-:W-:Y:S01]  /*2e00*/  IMAD.MOV R51, RZ, RZ, -R54 ;  /* 0x000000ffff337224 */ /* 0x000fe200078e0a36 */
[----:B------:R-:W-:Y:S01]  /*2e10*/  LOP3.LUT R54, R2, 0x20, RZ, 0xfc, !PT ;  /* 0x0000002002367812 */ /* 0x000fe200078efcff */
[----:B------:R-:W-:Y:S01]  /*2e20*/  @!P5 IMAD.IADD R55, R55, 0x1, -R4 ;  /* 0x000000013737d824 */ /* 0x000fe200078e0a04 */
[C---:B------:R-:W-:Y:S01]  /*2e30*/  ISETP.GT.U32.AND P5, PT, R4.reuse, R61, PT ;  /* 0x0000003d0400720c */ /* 0x040fe20003fa4070 */
[----:B------:R-:W-:Y:S01]  /*2e40*/  @!P4 IMAD.MOV R67, RZ, RZ, -R67 ;  /* 0x000000ffff43c224 */ /* 0x000fe200078e0a43 */
[----:B------:R-:W-:Y:S01]  /*2e50*/  ISETP.GT.U32.AND P4, PT, R4, R59, PT ;  /* 0x0000003b0400720c */ /* 0x000fe20003f84070 */
[----:B------:R-:W-:Y:S01]  /*2e60*/  IMAD.HI.U32 R52, R3, R63, RZ ;  /* 0x0000003f03347227 */ /* 0x000fe200078e00ff */
[----:B------:R-:W-:-:S03]  /*2e70*/  IABS R77, R54 ;  /* 0x00000036004d7213 */ /* 0x000fc60000000000 */
[----:B------:R-:W-:Y:S02]  /*2e80*/  IMAD.MOV.U32 R65, RZ, RZ, R49 ;  /* 0x000000ffff417224 */ /* 0x000fe400078e0031 */
[----:B------:R-:W-:Y:S01]  /*2e90*/  IMAD R51, R4, R51, R56 ;  /* 0x0000003304337224 */ /* 0x000fe200078e0238 */
[----:B------:R-:W-:Y:S01]  /*2ea0*/  LOP3.LUT R56, R2, 0x18, RZ, 0xfc, !PT ;  /* 0x0000001802387812 */ /* 0x000fe200078efcff */
[----:B------:R-:W-:Y:S02]  /*2eb0*/  IMAD.MOV R52, RZ, RZ, -R52 ;  /* 0x000000ffff347224 */ /* 0x000fe400078e0a34 */
[----:B------:R-:W-:Y:S01]  /*2ec0*/  @!P2 IMAD.MOV R65, RZ, RZ, -R65 ;  /* 0x000000ffff41a224 */ /* 0x000fe200078e0a41 */
[C---:B------:R-:W-:Y:S01]  /*2ed0*/  ISETP.GT.U32.AND P2, PT, R4.reuse, R57, PT ;  /* 0x000000390400720c */ /* 0x040fe20003f44070 */
[--C-:B------:R-:W-:Y:S01]  /*2ee0*/  @!P5 IMAD.IADD R61, R61, 0x1, -R4.reuse ;  /* 0x000000013d3dd824 */ /* 0x100fe200078e0a04 */
[C---:B------:R-:W-:Y:S01]  /*2ef0*/  ISETP.GT.U32.AND P5, PT, R4.reuse, R51, PT ;  /* 0x000000330400720c */ /* 0x040fe20003fa4070 */
[----:B------:R-:W-:Y:S01]  /*2f00*/  IMAD R63, R4, R52, R63 ;  /* 0x00000034043f7224 */ /* 0x000fe200078e023f */
[----:B------:R-:W-:Y:S01]  /*2f10*/  IABS R79, R56 ;  /* 0x00000038004f7213 */ /* 0x000fe20000000000 */
[----:B------:R-:W-:-:S02]  /*2f20*/  @!P4 IMAD.IADD R59, R59, 0x1, -R4 ;  /* 0x000000013b3bc824 */ /* 0x000fc400078e0a04 */
[----:B------:R-:W-:Y:S01]  /*2f30*/  VIADD R49, R60, 0x1f8 ;  /* 0x000001f83c317836 */ /* 0x000fe20000000000 */
[----:B------:R-:W-:Y:S01]  /*2f40*/  ISETP.GT.U32.AND P4, PT, R4, R63, PT ;  /* 0x0000003f0400720c */ /* 0x000fe20003f84070 */
[----:B------:R-:W-:Y:S02]  /*2f50*/  IMAD.MOV.U32 R69, RZ, RZ, R55 ;  /* 0x000000ffff457224 */ /* 0x000fe400078e0037 */
[----:B------:R-:W-:Y:S01]  /*2f60*/  IMAD.HI.U32 R50, R3, R89, RZ ;  /* 0x0000005903327227 */ /* 0x000fe200078e00ff */
[----:B------:R-:W-:-:S03]  /*2f70*/  IABS R52, R49 ;  /* 0x0000003100347213 */ /* 0x000fc60000000000 */
[--C-:B------:R-:W-:Y:S01]  /*2f80*/  @!P2 IMAD.IADD R57, R57, 0x1, -R4.reuse ;  /* 0x000000013939a824 */ /* 0x100fe200078e0a04 */
[----:B------:R-:W-:Y:S01]  /*2f90*/  ISETP.GE.AND P2, PT, R49, RZ, PT ;  /* 0x000000ff3100720c */ /* 0x000fe20003f46270 */
[----:B------:R-:W-:Y:S02]  /*2fa0*/  @!P5 IMAD.IADD R51, R51, 0x1, -R4 ;  /* 0x000000013333d824 */ /* 0x000fe400078e0a04 */
[----:B------:R-:W-:-:S03]  /*2fb0*/  IMAD.HI.U32 R49, R3, R77, RZ ;  /* 0x0000004d03317227 */ /* 0x000fc600078e00ff */
[C---:B------:R-:W-:Y:S01]  /*2fc0*/  ISETP.GT.U32.AND P5, PT, R4.reuse, R51, PT ;  /* 0x000000330400720c */ /* 0x040fe20003fa4070 */
[----:B------:R-:W-:Y:S02]  /*2fd0*/  IMAD.MOV R49, RZ, RZ, -R49 ;  /* 0x000000ffff317224 */ /* 0x000fe400078e0a31 */
[----:B------:R-:W-:Y:S01]  /*2fe0*/  @!P4 IMAD.IADD R63, R63, 0x1, -R4 ;  /* 0x000000013f3fc824 */ /* 0x000fe200078e0a04 */
[C---:B------:R-:W-:Y:S01]  /*2ff0*/  ISETP.GT.U32.AND P4, PT, R4.reuse, R59, PT ;  /* 0x0000003b0400720c */ /* 0x040fe20003f84070 */
[C---:B------:R-:W-:Y:S02]  /*3000*/  IMAD R77, R4.reuse, R49, R77 ;  /* 0x00000031044d7224 */ /* 0x040fe400078e024d */
[----:B------:R-:W-:Y:S01]  /*3010*/  @!P0 IMAD.MOV R69, RZ, RZ, -R69 ;  /* 0x000000ffff458224 */ /* 0x000fe200078e0a45 */
[----:B------:R-:W-:Y:S01]  /*3020*/  ISETP.GT.U32.AND P0, PT, R4, R61, PT ;  /* 0x0000003d0400720c */ /* 0x000fe20003f04070 */
[----:B------:R-:W-:Y:S02]  /*3030*/  IMAD.MOV R50, RZ, RZ, -R50 ;  /* 0x000000ffff327224 */ /* 0x000fe400078e0a32 */
[----:B------:R-:W-:-:S04]  /*3040*/  IMAD.HI.U32 R49, R3, R79, RZ ;  /* 0x0000004f03317227 */ /* 0x000fc800078e00ff */
[C---:B------:R-:W-:Y:S02]  /*3050*/  IMAD R89, R4.reuse, R50, R89 ;  /* 0x0000003204597224 */ /* 0x040fe400078e0259 */
[----:B------:R-:W-:Y:S02]  /*3060*/  IMAD.MOV R49, RZ, RZ, -R49 ;  /* 0x000000ffff317224 */ /* 0x000fe400078e0a31 */
[----:B------:R-:W-:Y:S01]  /*3070*/  @!P5 IMAD.IADD R51, R51, 0x1, -R4 ;  /* 0x000000013333d824 */ /* 0x000fe200078e0a04 */
[C---:B------:R-:W-:Y:S01]  /*3080*/  ISETP.GT.U32.AND P5, PT, R4.reuse, R89, PT ;  /* 0x000000590400720c */ /* 0x040fe20003fa4070 */
[----:B------:R-:W-:Y:S02]  /*3090*/  IMAD R79, R4, R49, R79 ;  /* 0x00000031044f7224 */ /* 0x000fe400078e024f */
[----:B------:R-:W-:-:S04]  /*30a0*/  IMAD.HI.U32 R50, R3, R91, RZ ;  /* 0x0000005b03327227 */ /* 0x000fc800078e00ff */
[----:B------:R-:W-:Y:S01]  /*30b0*/  @!P4 IMAD.IADD R59, R59, 0x1, -R4 ;  /* 0x000000013b3bc824 */ /* 0x000fe200078e0a04 */
[----:B------:R-:W-:Y:S01]  /*30c0*/  ISETP.GT.U32.AND P4, PT, R4, R77, PT ;  /* 0x0000004d0400720c */ /* 0x000fe20003f84070 */
[----:B------:R-:W-:-:S04]  /*30d0*/  IMAD.HI.U32 R49, R3, R52, RZ ;  /* 0x0000003403317227 */ /* 0x000fc800078e00ff */
[----:B------:R-:W-:Y:S02]  /*30e0*/  IMAD.MOV R50, RZ, RZ, -R50 ;  /* 0x000000ffff327224 */ /* 0x000fe400078e0a32 */
[----:B------:R-:W-:Y:S01]  /*30f0*/  @!P0 IMAD.IADD R61, R61, 0x1, -R4 ;  /* 0x000000013d3d8824 */ /* 0x000fe200078e0a04 */
[C---:B------:R-:W-:Y:S01]  /*3100*/  ISETP.GT.U32.AND P0, PT, R4.reuse, R79, PT ;  /* 0x0000004f0400720c */ /* 0x040fe20003f04070 */
[----:B------:R-:W-:Y:S02]  /*3110*/  IMAD.MOV R49, RZ, RZ, -R49 ;  /* 0x000000ffff317224 */ /* 0x000fe400078e0a31 */
[C---:B------:R-:W-:Y:S02]  /*3120*/  IMAD R91, R4.reuse, R50, R91 ;  /* 0x00000032045b7224 */ /* 0x040fe400078e025b */
[----:B------:R-:W-:Y:S02]  /*3130*/  IMAD.MOV.U32 R73, RZ, RZ, R59 ;  /* 0x000000ffff497224 */ /* 0x000fe400078e003b */
[----:B------:R-:W-:-:S02]  /*3140*/  IMAD R49, R4, R49, R52 ;  /* 0x0000003104317224 */ /* 0x000fc400078e0234 */
[----:B------:R-:W-:Y:S01]  /*3150*/  @!P6 IMAD.MOV R73, RZ, RZ, -R73 ;  /* 0x000000ffff49e224 */ /* 0x000fe200078e0a49 */
[C---:B------:R-:W-:Y:S01]  /*3160*/  ISETP.GT.U32.AND P6, PT, R4.reuse, R91, PT ;  /* 0x0000005b0400720c */ /* 0x040fe20003fc4070 */
[--C-:B------:R-:W-:Y:S01]  /*3170*/  @!P5 IMAD.IADD R89, R89, 0x1, -R4.reuse ;  /* 0x000000015959d824 */ /* 0x100fe200078e0a04 */
[----:B------:R-:W-:Y:S01]  /*3180*/  ISETP.GT.U32.AND P5, PT, R4, R49, PT ;  /* 0x000000310400720c */ /* 0x000fe20003fa4070 */
[--C-:B------:R-:W-:Y:S01]  /*3190*/  @!P4 IMAD.IADD R77, R77, 0x1, -R4.reuse ;  /* 0x000000014d4dc824 */ /* 0x100fe200078e0a04 */
[----:B------:R-:W-:Y:S01]  /*31a0*/  ISETP.GE.AND P4, PT, R64, RZ, PT ;  /* 0x000000ff4000720c */ /* 0x000fe20003f86270 */
[----:B------:R-:W-:Y:S02]  /*31b0*/  @!P0 IMAD.IADD R79, R79, 0x1, -R4 ;  /* 0x000000014f4f8824 */ /* 0x000fe400078e0a04 */
[----:B------:R-:W-:Y:S01]  /*31c0*/  VIADD R50, R60, 0x1b8 ;  /* 0x000001b83c327836 */ /* 0x000fe20000000000 */
[----:B------:R-:W-:Y:S01]  /*31d0*/  ISETP.GT.U32.AND P0, PT, R4, R77, PT ;  /* 0x0000004d0400720c */ /* 0x000fe20003f04070 */
[----:B------:R-:W-:-:S02]  /*31e0*/  IMAD.MOV.U32 R83, RZ, RZ, R51 ;  /* 0x000000ffff537224 */ /* 0x000fc400078e0033 */
[----:B------:R-:W-:Y:S01]  /*31f0*/  IMAD.MOV.U32 R71, RZ, RZ, R57 ;  /* 0x000000ffff477224 */ /* 0x000fe200078e0039 */
[----:B------:R-:W-:Y:S01]  /*3200*/  IABS R52, R50 ;  /* 0x0000003200347213 */ /* 0x000fe20000000000 */
[--C-:B------:R-:W-:Y:S01]  /*3210*/  @!P6 IMAD.IADD R91, R91, 0x1, -R4.reuse ;  /* 0x000000015b5be824 */ /* 0x100fe200078e0a04 */
[----:B------:R-:W-:Y:S01]  /*3220*/  ISETP.GE.AND P6, PT, R50, RZ, PT ;  /* 0x000000ff3200720c */ /* 0x000fe20003fc6270 */
[----:B------:R-:W-:Y:S02]  /*3230*/  @!P5 IMAD.IADD R49, R49, 0x1, -R4 ;  /* 0x000000013131d824 */ /* 0x000fe400078e0a04 */
[----:B------:R-:W-:Y:S01]  /*3240*/  @!P4 IMAD.MOV R83, RZ, RZ, -R83 ;  /* 0x000000ffff53c224 */ /* 0x000fe200078e0a53 */
[C---:B------:R-:W-:Y:S01]  /*3250*/  ISETP.GT.U32.AND P4, PT, R4.reuse, R91, PT ;  /* 0x0000005b0400720c */ /* 0x040fe20003f84070 */
[----:B------:R-:W-:Y:S01]  /*3260*/  @!P3 IMAD.MOV R71, RZ, RZ, -R71 ;  /* 0x000000ffff47b224 */ /* 0x000fe200078e0a47 */
[C---:B------:R-:W-:Y:S01]  /*3270*/  ISETP.GT.U32.AND P3, PT, R4.reuse, R63, PT ;  /* 0x0000003f0400720c */ /* 0x040fe20003f64070 */
[----:B------:R-:W-:Y:S01]  /*3280*/  IMAD.MOV.U32 R75, RZ, RZ, R61 ;  /* 0x000000ffff4b7224 */ /* 0x000fe200078e003d */
[----:B------:R-:W-:Y:S01]  /*3290*/  ISETP.GT.U32.AND P5, PT, R4, R49, PT ;  /* 0x000000310400720c */ /* 0x000fe20003fa4070 */
[----:B------:R-:W-:-:S04]  /*32a0*/  IMAD.HI.U32 R50, R3, R52, RZ ;  /* 0x0000003403327227 */ /* 0x000fc800078e00ff */
[----:B------:R-:W-:Y:S01]  /*32b0*/  @!P0 IMAD.IADD R77, R77, 0x1, -R4 ;  /* 0x000000014d4d8824 */ /* 0x000fe200078e0a04 */
[----:B------:R-:W-:Y:S01]  /*32c0*/  ISETP.GE.AND P0, PT, R54, RZ, PT ;  /* 0x000000ff3600720c */ /* 0x000fe20003f06270 */
[----:B------:R-:W-:Y:S01]  /*32d0*/  @!P1 IMAD.MOV R75, RZ, RZ, -R75 ;  /* 0x000000ffff4b9224 */ /* 0x000fe200078e0a4b */
[----:B------:R-:W-:Y:S01]  /*32e0*/  ISETP.GT.U32.AND P1, PT, R4, R79, PT ;  /* 0x0000004f0400720c */ /* 0x000fe20003f24070 */
[----:B------:R-:W-:Y:S02]  /*32f0*/  IMAD.MOV R51, RZ, RZ, -R50 ;  /* 0x000000ffff337224 */ /* 0x000fe400078e0a32 */
[----:B------:R-:W-:Y:S02]  /*3300*/  VIADD R50, R60, 0x178 ;  /* 0x000001783c327836 */ /* 0x000fe40000000000 */
[----:B------:R-:W-:Y:S02]  /*3310*/  IMAD R51, R4, R51, R52 ;  /* 0x0000003304337224 */ /* 0x000fe400078e0234 */
[----:B------:R-:W-:Y:S01]  /*3320*/  IMAD.MOV.U32 R85, RZ, RZ, R77 ;  /* 0x000000ffff557224 */ /* 0x000fe200078e004d */
[----:B------:R-:W-:Y:S01]  /*3330*/  IABS R55, R50 ;  /* 0x0000003200377213 */ /* 0x000fe20000000000 */
[--C-:B------:R-:W-:Y:S01]  /*3340*/  @!P4 IMAD.IADD R91, R91, 0x1, -R4.reuse ;  /* 0x000000015b5bc824 */ /* 0x100fe200078e0a04 */
[----:B------:R-:W-:Y:S01]  /*3350*/  ISETP.GE.AND P4, PT, R50, RZ, PT ;  /* 0x000000ff3200720c */ /* 0x000fe20003f86270 */
[----:B------:R-:W-:Y:S01]  /*3360*/  @!P3 IMAD.IADD R63, R63, 0x1, -R4 ;  /* 0x000000013f3fb824 */ /* 0x000fe200078e0a04 */
[----:B------:R-:W-:Y:S01]  /*3370*/  ISETP.GE.AND P3, PT, R62, RZ, PT ;  /* 0x000000ff3e00720c */ /* 0x000fe20003f66270 */
[----:B------:R-:W-:-:S02]  /*3380*/  VIADD R64, R60, 0xf8 ;  /* 0x000000f83c407836 */ /* 0x000fc40000000000 */
[----:B------:R-:W-:Y:S01]  /*3390*/  @!P5 IMAD.IADD R49, R49, 0x1, -R4 ;  /* 0x000000013131d824 */ /* 0x000fe200078e0a04 */
[----:B------:R-:W-:Y:S01]  /*33a0*/  ISETP.GT.U32.AND P5, PT, R4, R51, PT ;  /* 0x000000330400720c */ /* 0x000fe20003fa4070 */
[----:B------:R-:W-:Y:S01]  /*33b0*/  IMAD.HI.U32 R50, R3, R55, RZ ;  /* 0x0000003703327227 */ /* 0x000fe200078e00ff */
[----:B------:R-:W-:-:S03]  /*33c0*/  IABS R59, R64 ;  /* 0x00000040003b7213 */ /* 0x000fc60000000000 */
[----:B------:R-:W-:Y:S01]  /*33d0*/  @!P0 IMAD.MOV R85, RZ, RZ, -R85 ;  /* 0x000000ffff558224 */ /* 0x000fe200078e0a55 */
[----:B------:R-:W-:Y:S01]  /*33e0*/  ISETP.GE.AND P0, PT, R66, RZ, PT ;  /* 0x000000ff4200720c */ /* 0x000fe20003f06270 */
[----:B------:R-:W-:Y:S01]  /*33f0*/  @!P1 IMAD.IADD R79, R79, 0x1, -R4 ;  /* 0x000000014f4f9824 */ /* 0x000fe200078e0a04 */
[----:B------:R-:W-:Y:S01]  /*3400*/  ISETP.GE.AND P1, PT, R56, RZ, PT ;  /* 0x000000ff3800720c */ /* 0x000fe20003f26270 */
[----:B------:R-:W-:Y:S02]  /*3410*/  VIADD R66, R60, 0xb8 ;  /* 0x000000b83c427836 */ /* 0x000fe40000000000 */
[----:B------:R-:W-:Y:S02]  /*3420*/  IMAD.MOV R52, RZ, RZ, -R50 ;  /* 0x000000ffff347224 */ /* 0x000fe400078e0a32 */
[----:B------:R-:W-:Y:S01]  /*3430*/  IMAD.MOV.U32 R81, RZ, RZ, R63 ;  /* 0x000000ffff517224 */ /* 0x000fe200078e003f */
[----:B------:R-:W-:Y:S01]  /*3440*/  IABS R61, R66 ;  /* 0x00000042003d7213 */ /* 0x000fe20000000000 */
[----:B------:R-:W-:Y:S01]  /*3450*/  IMAD R55, R4, R52, R55 ;  /* 0x0000003404377224 */ /* 0x000fe200078e0237 */
[----:B------:R-:W-:Y:S01]  /*3460*/  IABS R63, R68 ;  /* 0x00000044003f7213 */ /* 0x000fe20000000000 */
[----:B------:R-:W-:-:S04]  /*3470*/  IMAD.HI.U32 R52, R3, R59, RZ ;  /* 0x0000003b03347227 */ /* 0x000fc800078e00ff */
[----:B------:R-:W-:Y:S01]  /*3480*/  @!P3 IMAD.MOV R81, RZ, RZ, -R81 ;  /* 0x000000ffff51b224 */ /* 0x000fe200078e0a51 */
[----:B------:R-:W-:Y:S01]  /*3490*/  ISETP.GT.U32.AND P3, PT, R4, R89, PT ;  /* 0x000000590400720c */ /* 0x000fe20003f64070 */
[----:B------:R-:W-:-:S04]  /*34a0*/  IMAD.HI.U32 R54, R3, R61, RZ ;  /* 0x0000003d03367227 */ /* 0x000fc800078e00ff */
[----:B------:R-:W-:Y:S01]  /*34b0*/  @!P5 IMAD.IADD R51, R51, 0x1, -R4 ;  /* 0x000000013333d824 */ /* 0x000fe200078e0a04 */
[----:B------:R-:W-:Y:S01]  /*34c0*/  ISETP.GT.U32.AND P5, PT, R4, R55, PT ;  /* 0x000000370400720c */ /* 0x000fe20003fa4070 */
[----:B------:R-:W-:Y:S02]  /*34d0*/  IMAD.MOV R52, RZ, RZ, -R52 ;  /* 0x000000ffff347224 */ /* 0x000fe400078e0a34 */
[----:B------:R-:W-:Y:S02]  /*34e0*/  IMAD.MOV.U32 R87, RZ, RZ, R79 ;  /* 0x000000ffff577224 */ /* 0x000fe400078e004f */
[----:B------:R-:W-:Y:S02]  /*34f0*/  VIADD R62, R60, 0x138 ;  /* 0x000001383c3e7836 */ /* 0x000fe40000000000 */
[----:B------:R-:W-:Y:S02]  /*3500*/  IMAD.MOV R54, RZ, RZ, -R54 ;  /* 0x000000ffff367224 */ /* 0x000fe400078e0a36 */
[C---:B------:R-:W-:Y:S01]  /*3510*/  IMAD R59, R4.reuse, R52, R59 ;  /* 0x00000034043b7224 */ /* 0x040fe200078e023b */
[----:B------:R-:W-:Y:S01]  /*3520*/  IABS R57, R62 ;  /* 0x0000003e00397213 */ /* 0x000fe20000000000 */
[----:B------:R-:W-:Y:S01]  /*3530*/  @!P1 IMAD.MOV R87, RZ, RZ, -R87 ;  /* 0x000000ffff579224 */ /* 0x000fe200078e0a57 */
[----:B------:R-:W-:Y:S01]  /*3540*/  ISETP.GT.U32.AND P1, PT, R4, R51, PT ;  /* 0x000000330400720c */ /* 0x000fe20003f24070 */
[----:B------:R-:W-:-:S04]  /*3550*/  IMAD.HI.U32 R56, R3, R63, RZ ;  /* 0x0000003f03387227 */ /* 0x000fc800078e00ff */
[C---:B------:R-:W-:Y:S02]  /*3560*/  IMAD R61, R4.reuse, R54, R61 ;  /* 0x00000036043d7224 */ /* 0x040fe400078e023d */
[----:B------:R-:W-:Y:S01]  /*3570*/  @!P0 IMAD.MOV R91, RZ, RZ, -R91 ;  /* 0x000000ffff5b8224 */ /* 0x000fe200078e0a5b */
[----:B------:R-:W-:Y:S01]  /*3580*/  ISETP.GT.U32.AND P0, PT, R4, R59, PT ;  /* 0x0000003b0400720c */ /* 0x000fe20003f04070 */
[----:B------:R-:W-:Y:S02]  /*3590*/  IMAD.MOV R56, RZ, RZ, -R56 ;  /* 0x000000ffff387224 */ /* 0x000fe400078e0a38 */
[----:B------:R-:W-:-:S04]  /*35a0*/  IMAD.HI.U32 R50, R3, R57, RZ ;  /* 0x0000003903327227 */ /* 0x000fc800078e00ff */
[----:B------:R-:W-:Y:S01]  /*35b0*/  @!P2 IMAD.MOV R49, RZ, RZ, -R49 ;  /* 0x000000ffff31a224 */ /* 0x000fe200078e0a31 */
[----:B------:R-:W-:Y:S01]  /*35c0*/  ISETP.GT.U32.AND P2, PT, R4, R61, PT ;  /* 0x0000003d0400720c */ /* 0x000fe20003f44070 */
[--C-:B------:R-:W-:Y:S01]  /*35d0*/  @!P3 IMAD.IADD R89, R89, 0x1, -R4.reuse ;  /* 0x000000015959b824 */ /* 0x100fe200078e0a04 */
[----:B------:R-:W-:Y:S01]  /*35e0*/  ISETP.GE.AND P3, PT, R58, RZ, PT ;  /* 0x000000ff3a00720c */ /* 0x000fe20003f66270 */
[----:B------:R-:W-:Y:S01]  /*35f0*/  IMAD R63, R4, R56, R63 ;  /* 0x00000038043f7224 */ /* 0x000fe200078e023f */
[----:B------:R-:W-:Y:S01]  /*3600*/  LOP3.LUT R56, R70, 0x60, RZ, 0xc0, !PT ;  /* 0x0000006046387812 */ /* 0x000fe200078ec0ff */
[----:B------:R-:W-:Y:S02]  /*3610*/  @!P5 IMAD.IADD R55, R55, 0x1, -R4 ;  /* 0x000000013737d824 */ /* 0x000fe400078e0a04 */
[----:B------:R-:W-:Y:S02]  /*3620*/  IMAD.MOV R58, RZ, RZ, -R50 ;  /* 0x000000ffff3a7224 */ /* 0x000fe400078e0a32 */
[----:B------:R-:W-:Y:S01]  /*3630*/  VIADD R50, R60, 0x38 ;  /* 0x000000383c327836 */ /* 0x000fe20000000000 */
[C---:B------:R-:W-:Y:S01]  /*3640*/  ISETP.GT.U32.AND P5, PT, R4.reuse, R55, PT ;  /* 0x000000370400720c */ /* 0x040fe20003fa4070 */
[--C-:B------:R-:W-:Y:S01]  /*3650*/  @!P1 IMAD.IADD R51, R51, 0x1, -R4.reuse ;  /* 0x0000000133339824 */ /* 0x100fe200078e0a04 */
[C---:B------:R-:W-:Y:S01]  /*3660*/  ISETP.GT.U32.AND P1, PT, R4.reuse, R63, PT ;  /* 0x0000003f0400720c */ /* 0x040fe20003f24070 */
[--C-:B------:R-:W-:Y:S01]  /*3670*/  @!P0 IMAD.IADD R59, R59, 0x1, -R4.reuse ;  /* 0x000000013b3b8824 */ /* 0x100fe200078e0a04 */
[----:B------:R-:W-:Y:S01]  /*3680*/  IABS R77, R50 ;  /* 0x00000032004d7213 */ /* 0x000fe20000000000 */
[----:B------:R-:W-:Y:S01]  /*3690*/  @!P2 IMAD.IADD R61, R61, 0x1, -R4 ;  /* 0x000000013d3da824 */ /* 0x000fe200078e0a04 */
[----:B------:R-:W-:Y:S01]  /*36a0*/  SHF.R.S32.HI R60, RZ, 0x6, R29 ;  /* 0x00000006ff3c7819 */ /* 0x000fe2000001141d */
[C---:B------:R-:W-:Y:S01]  /*36b0*/  IMAD R57, R4.reuse, R58, R57 ;  /* 0x0000003a04397224 */ /* 0x040fe200078e0239 */
[----:B------:R-:W-:Y:S01]  /*36c0*/  ISETP.GT.U32.AND P2, PT, R4, R59, PT ;  /* 0x0000003b0400720c */ /* 0x000fe20003f44070 */
[----:B------:R-:W-:-:S04]  /*36d0*/  IMAD.HI.U32 R52, R3, R77, RZ ;  /* 0x0000004d03347227 */ /* 0x000fc800078e00ff */
[----:B------:R-:W-:-:S04]  /*36e0*/  IMAD.HI.U32 R3, R3, R93, RZ ;  /* 0x0000005d03037227 */ /* 0x000fc800078e00ff */
[----:B------:R-:W-:Y:S01]  /*36f0*/  @!P5 IMAD.IADD R55, R55, 0x1, -R4 ;  /* 0x000000013737d824 */ /* 0x000fe200078e0a04 */
[----:B------:R-:W-:Y:S01]  /*3700*/  ISETP.GE.AND P5, PT, R62, RZ, PT ;  /* 0x000000ff3e00720c */ /* 0x000fe20003fa6270 */
[----:B------:R-:W-:Y:S02]  /*3710*/  IMAD.MOV R52, RZ, RZ, -R52 ;  /* 0x000000ffff347224 */ /* 0x000fe400078e0a34 */
[----:B------:R-:W-:Y:S01]  /*3720*/  @!P1 IMAD.IADD R63, R63, 0x1, -R4 ;  /* 0x000000013f3f9824 */ /* 0x000fe200078e0a04 */
[C---:B------:R-:W-:Y:S01]  /*3730*/  ISETP.GT.U32.AND P1, PT, R4.reuse, R61, PT ;  /* 0x0000003d0400720c */ /* 0x040fe20003f24070 */
[----:B------:R-:W-:Y:S02]  /*3740*/  IMAD.MOV R3, RZ, RZ, -R3 ;  /* 0x000000ffff037224 */ /* 0x000fe400078e0a03 */
[----:B------:R-:W-:Y:S01]  /*3750*/  @!P4 IMAD.MOV R55, RZ, RZ, -R55 ;  /* 0x000000ffff37c224 */ /* 0x000fe200078e0a37 */
[C---:B------:R-:W-:Y:S01]  /*3760*/  ISETP.GT.U32.AND P4, PT, R4.reuse, R63, PT ;  /* 0x0000003f0400720c */ /* 0x040fe20003f84070 */
[C---:B------:R-:W-:Y:S01]  /*3770*/  IMAD R77, R4.reuse, R52, R77 ;  /* 0x00000034044d7224 */ /* 0x040fe200078e024d */
[----:B------:R-:W-:Y:S01]  /*3780*/  LOP3.LUT R52, R29, 0x10, RZ, 0xc0, !PT ;  /* 0x000000101d347812 */ /* 0x000fe200078ec0ff */
[----:B------:R-:W-:-:S02]  /*3790*/  IMAD R93, R4, R3, R93 ;  /* 0x00000003045d7224 */ /* 0x000fc400078e025d */
[----:B------:R-:W-:Y:S01]  /*37a0*/  IMAD.SHL.U32 R3, R29, 0x40, RZ ;  /* 0x000000401d037824 */ /* 0x000fe200078e00ff */
[----:B------:R-:W-:Y:S01]  /*37b0*/  LEA R79, R52, UR5, 0x6 ;  /* 0x00000005344f7c11 */ /* 0x000fe2000f8e30ff */
[----:B------:R-:W-:Y:S01]  /*37c0*/  @!P3 IMAD.MOV R89, RZ, RZ, -R89 ;  /* 0x000000ffff59b224 */ /* 0x000fe200078e0a59 */
[C---:B------:R-:W-:Y:S01]  /*37d0*/  ISETP.GT.U32.AND P3, PT, R4.reuse, R57, PT ;  /* 0x000000390400720c */ /* 0x040fe20003f64070 */
[--C-:B------:R-:W-:Y:S01]  /*37e0*/  @!P2 IMAD.IADD R59, R59, 0x1, -R4.reuse ;  /* 0x000000013b3ba824 */ /* 0x100fe200078e0a04 */
[C---:B------:R-:W-:Y:S01]  /*37f0*/  ISETP.GT.U32.AND P2, PT, R4.reuse, R77, PT ;  /* 0x0000004d0400720c */ /* 0x040fe20003f44070 */
[--C-:B------:R-:W-:Y:S01]  /*3800*/  @!P1 IMAD.IADD R61, R61, 0x1, -R4.reuse ;  /* 0x000000013d3d9824 */ /* 0x100fe200078e0a04 */
[----:B------:R-:W-:Y:S01]  /*3810*/  LOP3.LUT R3, R3, 0x1c0, RZ, 0xc0, !PT ;  /* 0x000001c003037812 */ /* 0x000fe200078ec0ff */
[--C-:B------:R-:W-:Y:S01]  /*3820*/  @!P4 IMAD.IADD R63, R63, 0x1, -R4.reuse ;  /* 0x000000013f3fc824 */ /* 0x100fe200078e0a04 */
[----:B------:R-:W-:Y:S01]  /*3830*/  ISETP.GT.U32.AND P1, PT, R4, R93, PT ;  /* 0x0000005d0400720c */ /* 0x000fe20003f24070 */
[----:B------:R-:W-:Y:S01]  /*3840*/  IMAD.IADD R58, R56, 0x1, R79 ;  /* 0x00000001383a7824 */ /* 0x000fe200078e024f */
[----:B------:R-:W-:Y:S01]  /*3850*/  ISETP.GE.AND P4, PT, R50, RZ, PT ;  /* 0x000000ff3200720c */ /* 0x000fe20003f86270 */
[----:B------:R-:W-:Y:S01]  /*3860*/  IMAD R54, R52, 0x20, R3 ;  /* 0x0000002034367824 */ /* 0x000fe200078e0203 */
[----:B------:R-:W-:Y:S01]  /*3870*/  SHF.R.S32.HI R56, RZ, 0x2, R29 ;  /* 0x00000002ff387819 */ /* 0x000fe2000001141d */
[C---:B------:R-:W-:Y:S01]  /*3880*/  IMAD.SHL.U32 R52, R29.reuse, 0x8, RZ ;  /* 0x000000081d347824 */ /* 0x040fe200078e00ff */
[C---:B------:R-:W-:Y:S01]  /*3890*/  LOP3.LUT R3, R29.reuse, 0x60, RZ, 0xc0, !PT ;  /* 0x000000601d037812 */ /* 0x040fe200078ec0ff */
[----:B------:R-:W-:Y:S01]  /*38a0*/  IMAD.SHL.U32 R50, R29, 0x2, RZ ;  /* 0x000000021d327824 */ /* 0x000fe200078e00ff */
[----:B------:R-:W-:Y:S01]  /*38b0*/  SGXT R56, R56, 0x1 ;  /* 0x000000013838781a */ /* 0x000fe20000000200 */
[--C-:B------:R-:W-:Y:S01]  /*38c0*/  @!P3 IMAD.IADD R57, R57, 0x1, -R4.reuse ;  /* 0x000000013939b824 */ /* 0x100fe200078e0a04 */
[----:B------:R-:W-:Y:S01]  /*38d0*/  LOP3.LUT R79, R52, 0x30, RZ, 0xc0, !PT ;  /* 0x00000030344f7812 */ /* 0x000fe200078ec0ff */
[--C-:B------:R-:W-:Y:S01]  /*38e0*/  @!P2 IMAD.IADD R77, R77, 0x1, -R4.reuse ;  /* 0x000000014d4da824 */ /* 0x100fe200078e0a04 */
[----:B------:R-:W-:Y:S01]  /*38f0*/  ISETP.GE.AND P3, PT, R64, RZ, PT ;  /* 0x000000ff4000720c */ /* 0x000fe20003f66270 */
[----:B------:R-:W-:Y:S01]  /*3900*/  @!P1 IMAD.IADD R93, R93, 0x1, -R4 ;  /* 0x000000015d5d9824 */ /* 0x000fe200078e0a04 */
[----:B------:R-:W-:Y:S01]  /*3910*/  LOP3.LUT R79, R79, 0x10, R50, 0x78, !PT ;  /* 0x000000104f4f7812 */ /* 0x000fe200078e7832 */
[----:B------:R-:W-:Y:S01]  /*3920*/  @!P6 IMAD.MOV R51, RZ, RZ, -R51 ;  /* 0x000000ffff33e224 */ /* 0x000fe200078e0a33 */
[C---:B------:R-:W-:Y:S01]  /*3930*/  ISETP.GT.U32.AND P0, PT, R4.reuse, R57, PT ;  /* 0x000000390400720c */ /* 0x040fe20003f04070 */
[----:B------:R-:W-:Y:S01]  /*3940*/  IMAD R58, R3, 0x8, R58 ;  /* 0x00000008033a7824 */ /* 0x000fe200078e023a */
[----:B------:R-:W-:Y:S01]  /*3950*/  ISETP.GT.U32.AND P2, PT, R4, R77, PT ;  /* 0x0000004d0400720c */ /* 0x000fe20003f44070 */
[----:B------:R-:W-:Y:S01]  /*3960*/  IMAD.IADD R148, R54, 0x1, R79 ;  /* 0x0000000136947824 */ /* 0x000fe200078e024f */
[----:B------:R-:W-:Y:S01]  /*3970*/  ISETP.GT.U32.AND P1, PT, R4, R93, PT ;  /* 0x0000005d0400720c */ /* 0x000fe20003f24070 */
[----:B------:R-:W0:Y:S01]  /*3980*/  LDC R79, c[0x0][0x3a8] ;  /* 0x0000ea00ff4f7b82 */ /* 0x000e220000000800 */
[----:B------:R-:W-:-:S02]  /*3990*/  ISETP.GE.AND P6, PT, R66, RZ, PT ;  /* 0x000000ff4200720c */ /* 0x000fc40003fc6270 */
[----:B------:R-:W-:Y:S01]  /*39a0*/  SGXT R52, R60, 0x1 ;  /* 0x000000013c34781a */ /* 0x000fe20000000200 */
[----:B------:R-:W-:Y:S01]  /*39b0*/  @!P3 IMAD.MOV R59, RZ, RZ, -R59 ;  /* 0x000000ffff3bb224 */ /* 0x000fe200078e0a3b */
[----:B------:R-:W-:Y:S01]  /*39c0*/  LOP3.LUT R95, R56, 0x90, RZ, 0xc0, !PT ;  /* 0x00000090385f7812 */ /* 0x000fe200078ec0ff */
[----:B------:R1:W-:Y:S01]  /*39d0*/  STL [R1+0x60], R148 ;  /* 0x0000609401007387 */ /* 0x0003e20000100800 */
[----:B------:R-:W-:Y:S01]  /*39e0*/  LOP3.LUT R3, R52, 0x90, RZ, 0xc0, !PT ;  /* 0x0000009034037812 */ /* 0x000fe200078ec0ff */
[--C-:B------:R-:W-:Y:S01]  /*39f0*/  @!P0 IMAD.IADD R57, R57, 0x1, -R4.reuse ;  /* 0x0000000139398824 */ /* 0x100fe200078e0a04 */
[----:B------:R-:W-:Y:S01]  /*3a00*/  ISETP.GE.AND P0, PT, R68, RZ, PT ;  /* 0x000000ff4400720c */ /* 0x000fe20003f06270 */
[--C-:B------:R-:W-:Y:S01]  /*3a10*/  @!P2 IMAD.IADD R77, R77, 0x1, -R4.reuse ;  /* 0x000000014d4da824 */ /* 0x100fe200078e0a04 */
[----:B------:R-:W-:Y:S01]  /*3a20*/  ISETP.GE.AND P2, PT, R2, RZ, PT ;  /* 0x000000ff0200720c */ /* 0x000fe20003f46270 */
[----:B------:R-:W-:Y:S01]  /*3a30*/  @!P1 IMAD.IADD R93, R93, 0x1, -R4 ;  /* 0x000000015d5d9824 */ /* 0x000fe200078e0a04 */
[--C-:B------:R-:W-:Y:S01]  /*3a40*/  LOP3.LUT R95, R95, 0x10, R50.reuse, 0x78, !PT ;  /* 0x000000105f5f7812 */ /* 0x100fe200078e7832 */
[----:B------:R-:W-:Y:S01]  /*3a50*/  @!P5 IMAD.MOV R57, RZ, RZ, -R57 ;  /* 0x000000ffff39d224 */ /* 0x000fe200078e0a39 */
[----:B------:R-:W-:Y:S01]  /*3a60*/  ISETP.NE.AND P1, PT, R53, RZ, PT ;  /* 0x000000ff3500720c */ /* 0x000fe20003f25270 */
[----:B------:R-:W-:Y:S01]  /*3a70*/  @!P6 IMAD.MOV R61, RZ, RZ, -R61 ;  /* 0x000000ffff3de224 */ /* 0x000fe200078e0a3d */
[----:B------:R-:W-:Y:S01]  /*3a80*/  LOP3.LUT R4, RZ, R53, RZ, 0x33, !PT ;  /* 0x00000035ff047212 */ /* 0x000fe200078e33ff */
[----:B------:R-:W-:Y:S01]  /*3a90*/  @!P4 IMAD.MOV R77, RZ, RZ, -R77 ;  /* 0x000000ffff4dc224 */ /* 0x000fe200078e0a4d */
[----:B------:R-:W-:Y:S01]  /*3aa0*/  LOP3.LUT R2, R3, 0x7e, R50, 0x78, !PT ;  /* 0x0000007e03027812 */ /* 0x000fe200078e7832 */
[----:B------:R-:W-:Y:S01]  /*3ab0*/  IMAD.IADD R3, R95, 0x1, R58 ;  /* 0x000000015f037824 */ /* 0x000fe200078e023a */
[C---:B------:R-:W-:Y:S01]  /*3ac0*/  SEL R5, R4.reuse, R5, !P1 ;  /* 0x0000000504057207 */ /* 0x040fe20004800000 */
[----:B------:R-:W-:Y:S01]  /*3ad0*/  @!P0 IMAD.MOV R63, RZ, RZ, -R63 ;  /* 0x000000ffff3f8224 */ /* 0x000fe200078e0a3f */
[C---:B------:R-:W-:Y:S01]  /*3ae0*/  SEL R6, R4.reuse, R6, !P1 ;  /* 0x0000000604067207 */ /* 0x040fe20004800000 */
[----:B------:R-:W-:Y:S01]  /*3af0*/  @!P2 IMAD.MOV R93, RZ, RZ, -R93 ;  /* 0x000000ffff5da224 */ /* 0x000fe200078e0a5d */
[----:B------:R-:W-:Y:S01]  /*3b00*/  SEL R7, R4, R7, !P1 ;  /* 0x0000000704077207 */ /* 0x000fe20004800000 */
[-C--:B0-----:R-:W-:Y:S01]  /*3b10*/  IMAD R52, R86, R79.reuse, RZ ;  /* 0x0000004f56347224 */ /* 0x081fe200078e02ff */
[----:B------:R-:W-:Y:S01]  /*3b20*/  SEL R8, R4, R8, !P1 ;  /* 0x0000000804087207 */ /* 0x000fe20004800000 */
[----:B------:R-:W-:Y:S01]  /*3b30*/  IMAD R53, R84, R79, RZ ;  /* 0x0000004f54357224 */ /* 0x000fe200078e02ff */
[----:B------:R-:W-:Y:S01]  /*3b40*/  SEL R9, R4, R9, !P1 ;  /* 0x0000000904097207 */ /* 0x000fe20004800000 */
[----:B------:R-:W-:Y:S01]  /*3b50*/  IMAD R54, R82, R79, RZ ;  /* 0x0000004f52367224 */ /* 0x000fe200078e02ff */
[C---:B------:R-:W-:Y:S01]  /*3b60*/  SEL R10, R4.reuse, R10, !P1 ;  /* 0x0000000a040a7207 */ /* 0x040fe20004800000 */
[----:B----4-:R-:W-:Y:S01]  /*3b70*/  IMAD R5, R5, UR10, RZ ;  /* 0x0000000a05057c24 */ /* 0x010fe2000f8e02ff */
[----:B------:R-:W-:Y:S01]  /*3b80*/  SEL R11, R4, R11, !P1 ;  /* 0x0000000b040b7207 */ /* 0x000fe20004800000 */
[----:B------:R-:W-:Y:S01]  /*3b90*/  IMAD R6, R6, UR10, RZ ;  /* 0x0000000a06067c24 */ /* 0x000fe2000f8e02ff */
[C---:B------:R-:W-:Y:S01]  /*3ba0*/  SEL R12, R4.reuse, R12, !P1 ;  /* 0x0000000c040c7207 */ /* 0x040fe20004800000 */
[----:B------:R-:W-:Y:S01]  /*3bb0*/  IMAD R9, R9, UR10, RZ ;  /* 0x0000000a09097c24 */ /* 0x000fe2000f8e02ff */
[----:B------:R-:W-:-:S02]  /*3bc0*/  SEL R13, R4, R13, !P1 ;  /* 0x0000000d040d7207 */ /* 0x000fc40004800000 */
[----:B------:R-:W-:Y:S02]  /*3bd0*/  CS2R R94, SRZ ;  /* 0x00000000005e7805 */ /* 0x000fe4000001ff00 */
[----:B------:R-:W-:Y:S01]  /*3be0*/  SEL R15, R4, R15, !P1 ;  /* 0x0000000f040f7207 */ /* 0x000fe20004800000 */
[----:B------:R-:W-:Y:S01]  /*3bf0*/  IMAD R12, R12, UR10, RZ ;  /* 0x0000000a0c0c7c24 */ /* 0x000fe2000f8e02ff */
[C---:B------:R-:W-:Y:S02]  /*3c00*/  SEL R14, R4.reuse, R14, !P1 ;  /* 0x0000000e040e7207 */ /* 0x040fe40004800000 */
[C---:B------:R-:W-:Y:S01]  /*3c10*/  SEL R16, R4.reuse, R16, !P1 ;  /* 0x0000001004107207 */ /* 0x040fe20004800000 */
[----:B------:R-:W-:Y:S01]  /*3c20*/  IMAD R15, R15, UR10, RZ ;  /* 0x0000000a0f0f7c24 */ /* 0x000fe2000f8e02ff */
[C---:B------:R-:W-:Y:S02]  /*3c30*/  SEL R17, R4.reuse, R17, !P1 ;  /* 0x0000001104117207 */ /* 0x040fe40004800000 */
[----:B------:R-:W-:Y:S01]  /*3c40*/  SEL R18, R4, R18, !P1 ;  /* 0x0000001204127207 */ /* 0x000fe20004800000 */
[----:B------:R-:W-:Y:S01]  /*3c50*/  IMAD R62, R16, UR10, RZ ;  /* 0x0000000a103e7c24 */ /* 0x000fe2000f8e02ff */
[C---:B------:R-:W-:Y:S01]  /*3c60*/  SEL R19, R4.reuse, R19, !P1 ;  /* 0x0000001304137207 */ /* 0x040fe20004800000 */
[----:B------:R-:W-:Y:S01]  /*3c70*/  IMAD R64, R17, UR10, RZ ;  /* 0x0000000a11407c24 */ /* 0x000fe2000f8e02ff */
        /* <DEDUP_REMOVED lines=14> */
[----:B------:R-:W-:Y:S01]  /*3d60*/  SEL R27, R4, R27, !P1 ;  /* 0x0000001b041b7207 */ /* 0x000fe20004800000 */
[----:B------:R-:W-:Y:S01]  /*3d70*/  IMAD R204, R26, UR10, RZ ;  /* 0x0000000a1acc7c24 */ /* 0x000fe2000f8e02ff */
[----:B------:R-:W-:Y:S01]  /*3d80*/  SEL R50, R4, R28, !P1 ;  /* 0x0000001c04327207 */ /* 0x000fe20004800000 */
[----:B------:R-:W-:Y:S01]  /*3d90*/  IMAD R28, R80, R79, RZ ;  /* 0x0000004f501c7224 */ /* 0x000fe200078e02ff */
[C---:B------:R-:W-:Y:S01]  /*3da0*/  SEL R30, R4.reuse, R30, !P1 ;  /* 0x0000001e041e7207 */ /* 0x040fe20004800000 */
        /* <DEDUP_REMOVED lines=8> */
[----:B------:R-:W-:Y:S01]  /*3e30*/  IMAD R30, R30, UR10, RZ ;  /* 0x0000000a1e1e7c24 */ /* 0x000fe2000f8e02ff */
[----:B------:R-:W-:Y:S01]  /*3e40*/  SEL R35, R4, R35, !P1 ;  /* 0x0000002304237207 */ /* 0x000fe20004800000 */
[----:B------:R-:W-:Y:S01]  /*3e50*/  IMAD R34, R34, UR10, RZ ;  /* 0x0000000a22227c24 */ /* 0x000fe2000f8e02ff */
[C---:B------:R-:W-:Y:S01]  /*3e60*/  SEL R36, R4.reuse, R36, !P1 ;  /* 0x0000002404247207 */ /* 0x040fe20004800000 */
        /* <DEDUP_REMOVED lines=67> */
[----:B------:R-:W-:Y:S01]  /*42a0*/  LEA R58, P1, R52, UR12, 0x1 ;  /* 0x0000000c343a7c11 */ /* 0x000fe2000f8208ff */
[----:B------:R-:W-:Y:S01]  /*42b0*/  IMAD R77, R77, UR10, RZ ;  /* 0x0000000a4d4d7c24 */ /* 0x000fe2000f8e02ff */
[C---:B------:R-:W-:Y:S01]  /*42c0*/  LEA R56, P2, R53.reuse, UR12, 0x1 ;  /* 0x0000000c35387c11 */ /* 0x040fe2000f8408ff */
[----:B------:R-:W-:Y:S01]  /*42d0*/  IMAD R244, R4, UR10, RZ ;  /* 0x0000000a04f47c24 */ /* 0x000fe2000f8e02ff */
[----:B------:R-:W-:Y:S01]  /*42e0*/  LEA R60, P3, R54, UR12, 0x1 ;  /* 0x0000000c363c7c11 */ /* 0x000fe2000f8608ff */
[----:B------:R0:W-:Y:S01]  /*42f0*/  STL [R1+0x68], R58 ;  /* 0x0000683a01007387 */ /* 0x0001e20000100800 */
[----:B------:R-:W-:Y:S01]  /*4300*/  LEA.HI.X.SX32 R53, R53, UR13, 0x1, P2 ;  /* 0x0000000d35357c11 */ /* 0x000fe200090f0eff */
[----:B------:R-:W-:Y:S01]  /*4310*/  IMAD R91, R91, UR10, RZ ;  /* 0x0000000a5b5b7c24 */ /* 0x000fe2000f8e02ff */
[----:B------:R-:W-:Y:S01]  /*4320*/  LEA R245, P6, R5, UR14, 0x1 ;  /* 0x0000000e05f57c11 */ /* 0x000fe2000f8c08ff */
[----:B------:R2:W-:Y:S01]  /*4330*/  STL [R1+0x70], R56 ;  /* 0x0000703801007387 */ /* 0x0005e20000100800 */
[----:B-1----:R-:W-:-:S02]  /*4340*/  LOP3.LUT R148, R148, 0x20, RZ, 0x3c, !PT ;  /* 0x0000002094947812 */ /* 0x002fc400078e3cff */
[----:B------:R-:W-:Y:S02]  /*4350*/  CS2R R92, SRZ ;  /* 0x00000000005c7805 */ /* 0x000fe4000001ff00 */
[----:B------:R-:W-:Y:S01]  /*4360*/  LEA.HI.X.SX32 R4, R5, UR15, 0x1, P6 ;  /* 0x0000000f05047c11 */ /* 0x000fe2000b0f0eff */
[----:B------:R1:W-:Y:S01]  /*4370*/  STL [R1+0x78], R60 ;  /* 0x0000783c01007387 */ /* 0x0003e20000100800 */
[----:B------:R-:W-:Y:S02]  /*4380*/  LOP3.LUT R149, R2, 0x20, RZ, 0x3c, !PT ;  /* 0x0000002002957812 */ /* 0x000fe400078e3cff */
[----:B0-----:R-:W-:Y:S02]  /*4390*/  LEA R58, P0, R28, UR12, 0x1 ;  /* 0x0000000c1c3a7c11 */ /* 0x001fe4000f8008ff */
[----:B--2---:R-:W-:Y:S02]  /*43a0*/  LEA.HI.X.SX32 R56, R52, UR13, 0x1, P1 ;  /* 0x0000000d34387c11 */ /* 0x004fe400088f0eff */
[----:B------:R-:W-:Y:S01]  /*43b0*/  LEA.HI.X.SX32 R52, R54, UR13, 0x1, P3 ;  /* 0x0000000d36347c11 */ /* 0x000fe200098f0eff */
[----:B------:R0:W-:Y:S01]  /*43c0*/  STL [R1+0x80], R58 ;  /* 0x0000803a01007387 */ /* 0x0001e20000100800 */
[----:B------:R-:W-:Y:S01]  /*43d0*/  IMAD R54, R10, UR10, RZ ;  /* 0x0000000a0a367c24 */ /* 0x000fe2000f8e02ff */
[----:B------:R-:W-:Y:S01]  /*43e0*/  LEA R200, P1, R49, UR14, 0x1 ;  /* 0x0000000e31c87c11 */ /* 0x000fe2000f8208ff */
[----:B-1----:R-:W-:Y:S01]  /*43f0*/  IMAD R60, R14, UR10, RZ ;  /* 0x0000000a0e3c7c24 */ /* 0x002fe2000f8e02ff */
[----:B------:R1:W-:Y:S01]  /*4400*/  STL [R1+0x64], R56 ;  /* 0x0000643801007387 */ /* 0x0003e20000100800 */
[----:B------:R-:W-:-:S02]  /*4410*/  LEA R247, P3, R9, UR14, 0x1 ;  /* 0x0000000e09f77c11 */ /* 0x000fc4000f8608ff */
[----:B------:R-:W-:Y:S01]  /*4420*/  LEA.HI.X.SX32 R199, R49, UR15, 0x1, P1 ;  /* 0x0000000f31c77c11 */ /* 0x000fe200088f0eff */
[----:B------:R2:W-:Y:S01]  /*4430*/  STL [R1+0x6c], R53 ;  /* 0x00006c3501007387 */ /* 0x0005e20000100800 */
[----:B------:R-:W-:Y:S01]  /*4440*/  LEA.HI.X.SX32 R28, R28, UR13, 0x1, P0 ;  /* 0x0000000d1c1c7c11 */ /* 0x000fe200080f0eff */
[----:B0-----:R-:W-:Y:S01]  /*4450*/  IMAD R58, R13, UR10, RZ ;  /* 0x0000000a0d3a7c24 */ /* 0x001fe2000f8e02ff */
[C---:B------:R-:W-:Y:S01]  /*4460*/  LEA R13, P1, R54.reuse, UR14, 0x1 ;  /* 0x0000000e360d7c11 */ /* 0x040fe2000f8208ff */
[----:B------:R0:W-:Y:S01]  /*4470*/  STL [R1+0x74], R52 ;  /* 0x0000743401007387 */ /* 0x0001e20000100800 */
[----:B-1----:R-:W-:Y:S02]  /*4480*/  IMAD R56, R11, UR10, RZ ;  /* 0x0000000a0b387c24 */ /* 0x002fe4000f8e02ff */
[----:B------:R-:W-:Y:S02]  /*4490*/  LEA.HI.X.SX32 R14, R54, UR15, 0x1, P1 ;  /* 0x0000000f360e7c11 */ /* 0x000fe400088f0eff */
[----:B------:R-:W-:Y:S01]  /*44a0*/  LEA R250, P1, R15, UR14, 0x1 ;  /* 0x0000000e0ffa7c11 */ /* 0x000fe2000f8208ff */
[----:B--2---:R-:W-:-:S03]  /*44b0*/  IMAD R53, R8, UR10, RZ ;  /* 0x0000000a08357c24 */ /* 0x004fc6000f8e02ff */
[----:B------:R-:W-:Y:S01]  /*44c0*/  LEA.HI.X.SX32 R15, R15, UR15, 0x1, P1 ;  /* 0x0000000f0f0f7c11 */ /* 0x000fe200088f0eff */
[----:B0-----:R-:W-:Y:S01]  /*44d0*/  IMAD R52, R7, UR10, RZ ;  /* 0x0000000a07347c24 */ /* 0x001fe2000f8e02ff */
[----:B------:R-:W-:Y:S01]  /*44e0*/  LEA R7, P2, R6, UR14, 0x1 ;  /* 0x0000000e06077c11 */ /* 0x000fe2000f8408ff */
[----:B------:R-:W0:Y:S01]  /*44f0*/  LDCU UR10, c[0x0][0x3a4] ;  /* 0x00007480ff0a77ac */ /* 0x000e220008000800 */
[----:B------:R-:W-:Y:S02]  /*4500*/  LEA R10, P5, R53, UR14, 0x1 ;  /* 0x0000000e350a7c11 */ /* 0x000fe4000f8a08ff */
[----:B------:R-:W-:Y:S02]  /*4510*/  LEA R246, P4, R52, UR14, 0x1 ;  /* 0x0000000e34f67c11 */ /* 0x000fe4000f8808ff */
[----:B------:R-:W-:Y:S02]  /*4520*/  LEA.HI.X.SX32 R8, R6, UR15, 0x1, P2 ;  /* 0x0000000f06087c11 */ /* 0x000fe400090f0eff */
[----:B------:R-:W-:-:S02]  /*4530*/  LEA R248, P2, R56, UR14, 0x1 ;  /* 0x0000000e38f87c11 */ /* 0x000fc4000f8408ff */
[----:B------:R-:W-:Y:S02]  /*4540*/  LEA.HI.X.SX32 R5, R52, UR15, 0x1, P4 ;  /* 0x0000000f34057c11 */ /* 0x000fe4000a0f0eff */
[----:B------:R-:W-:Y:S02]  /*4550*/  LEA R16, P4, R51, UR14, 0x1 ;  /* 0x0000000e33107c11 */ /* 0x000fe4000f8808ff */
[----:B------:R-:W-:Y:S02]  /*4560*/  LEA.HI.X.SX32 R11, R53, UR15, 0x1, P5 ;  /* 0x0000000f350b7c11 */ /* 0x000fe4000a8f0eff */
[----:B------:R-:W-:Y:S02]  /*4570*/  CS2R R52, SRZ ;  /* 0x0000000000347805 */ /* 0x000fe4000001ff00 */
[----:B------:R-:W-:Y:S02]  /*4580*/  LEA.HI.X.SX32 R6, R9, UR15, 0x1, P3 ;  /* 0x0000000f09067c11 */ /* 0x000fe400098f0eff */
[----:B------:R-:W-:Y:S01]  /*4590*/  LEA R249, P5, R12, UR14, 0x1 ;  /* 0x0000000e0cf97c11 */ /* 0x000fe2000f8a08ff */
[----:B0-----:R-:W-:Y:S01]  /*45a0*/  IMAD R182, R78, UR10, RZ ;  /* 0x0000000a4eb67c24 */ /* 0x001fe2000f8e02ff */
[----:B------:R-:W-:-:S02]  /*45b0*/  LEA.HI.X.SX32 R9, R56, UR15, 0x1, P2 ;  /* 0x0000000f38097c11 */ /* 0x000fc400090f0eff */
[----:B------:R-:W-:Y:S02]  /*45c0*/  CS2R R78, SRZ ;  /* 0x00000000004e7805 */ /* 0x000fe4000001ff00 */
[----:B------:R-:W-:Y:S01]  /*45d0*/  LEA R22, P2, R60, UR14, 0x1 ;  /* 0x0000000e3c167c11 */ /* 0x000fe2000f8408ff */
[----:B------:R-:W-:Y:S01]  /*45e0*/  IMAD.WIDE R182, R182, 0x2, RZ ;  /* 0x00000002b6b67825 */ /* 0x000fe200078e02ff */
[----:B------:R-:W-:Y:S02]  /*45f0*/  LEA.HI.X.SX32 R17, R51, UR15, 0x1, P4 ;  /* 0x0000000f33117c11 */ /* 0x000fe4000a0f0eff */
[----:B------:R-:W-:Y:S02]  /*4600*/  LEA R251, P4, R62, UR14, 0x1 ;  /* 0x0000000e3efb7c11 */ /* 0x000fe4000f8808ff */
[----:B------:R-:W-:Y:S02]  /*4610*/  LEA R19, P3, R58, UR14, 0x1 ;  /* 0x0000000e3a137c11 */ /* 0x000fe4000f8608ff */
[----:B------:R-:W-:-:S02]  /*4620*/  LEA.HI.X.SX32 R12, R12, UR15, 0x1, P5 ;  /* 0x0000000f0c0c7c11 */ /* 0x000fc4000a8f0eff */
[----:B------:R-:W-:Y:S02]  /*4630*/  LEA R25, P5, R64, UR14, 0x1 ;  /* 0x0000000e40197c11 */ /* 0x000fe4000f8a08ff */
[----:B------:R-:W-:Y:S02]  /*4640*/  LEA.HI.X.SX32 R23, R60, UR15, 0x1, P2 ;  /* 0x0000000f3c177c11 */ /* 0x000fe400090f0eff */
[----:B------:R-:W-:Y:S02]  /*4650*/  LEA R168, P1, R55, UR14, 0x1 ;  /* 0x0000000e37a87c11 */ /* 0x000fe4000f8208ff */
[----:B------:R-:W-:Y:S02]  /*4660*/  LEA R21, P2, R68, UR14, 0x1 ;  /* 0x0000000e44157c11 */ /* 0x000fe4000f8408ff */
[----:B------:R-:W-:Y:S02]  /*4670*/  LEA.HI.X.SX32 R18, R62, UR15, 0x1, P4 ;  /* 0x0000000f3e127c11 */ /* 0x000fe4000a0f0eff */
[----:B------:R-:W-:Y:S01]  /*4680*/  LEA.HI.X.SX32 R20, R58, UR15, 0x1, P3 ;  /* 0x0000000f3a147c11 */ /* 0x000fe200098f0eff */
[----:B------:R0:W-:Y:S01]  /*4690*/  STL [R1], R21 ;  /* 0x0000001501007387 */ /* 0x0001e20000100800 */
[----:B------:R-:W-:-:S02]  /*46a0*/  LEA R171, P4, R172, UR14, 0x1 ;  /* 0x0000000eacab7c11 */ /* 0x000fc4000f8808ff */
[----:B------:R-:W-:Y:S02]  /*46b0*/  LEA R252, P3, R66, UR14, 0x1 ;  /* 0x0000000e42fc7c11 */ /* 0x000fe4000f8608ff */
[----:B------:R-:W-:Y:S02]  /*46c0*/  LEA.HI.X.SX32 R26, R64, UR15, 0x1, P5 ;  /* 0x0000000f401a7c11 */ /* 0x000fe4000a8f0eff */
[----:B------:R-:W-:Y:S02]  /*46d0*/  LEA R24, P5, R70, UR14, 0x1 ;  /* 0x0000000e46187c11 */ /* 0x000fe4000f8a08ff */
[----:B------:R-:W-:Y:S02]  /*46e0*/  LEA.HI.X.SX32 R169, R55, UR15, 0x1, P1 ;  /* 0x0000000f37a97c11 */ /* 0x000fe400088f0eff */
[----:B------:R-:W-:Y:S02]  /*46f0*/  CS2R R54, SRZ ;  /* 0x0000000000367805 */ /* 0x000fe4000001ff00 */
[----:B------:R-:W-:Y:S01]  /*4700*/  LEA R27, P1, R170, UR14, 0x1 ;  /* 0x0000000eaa1b7c11 */ /* 0x000fe2000f8208ff */
[----:B------:R1:W-:Y:S01]  /*4710*/  STL [R1+0x4], R24 ;  /* 0x0000041801007387 */ /* 0x0003e20000100800 */
[----:B------:R-:W-:-:S02]  /*4720*/  LEA.HI.X.SX32 R172, R172, UR15, 0x1, P4 ;  /* 0x0000000facac7c11 */ /* 0x000fc4000a0f0eff */
[----:B0-----:R-:W-:Y:S01]  /*4730*/  LEA.HI.X.SX32 R21, R66, UR15, 0x1, P3 ;  /* 0x0000000f42157c11 */ /* 0x001fe200098f0eff */
[----:B------:R0:W-:Y:S01]  /*4740*/  STL [R1+0x8], R27 ;  /* 0x0000081b01007387 */ /* 0x0001e20000100800 */
[----:B------:R-:W-:Y:S02]  /*4750*/  LEA R49, P4, R204, UR14, 0x1 ;  /* 0x0000000ecc317c11 */ /* 0x000fe4000f8808ff */
[C---:B------:R-:W-:Y:S02]  /*4760*/  LEA R203, P3, R173.reuse, UR14, 0x1 ;  /* 0x0000000eadcb7c11 */ /* 0x040fe4000f8608ff */
[----:B------:R-:W-:Y:S01]  /*4770*/  LEA.HI.X.SX32 R170, R170, UR15, 0x1, P1 ;  /* 0x0000000faaaa7c11 */ /* 0x000fe200088f0eff */
[----:B------:R2:W-:Y:S01]  /*4780*/  STL [R1+0xc], R49 ;  /* 0x00000c3101007387 */ /* 0x0005e20000100800 */
[----:B------:R-:W-:Y:S02]  /*4790*/  LEA.HI.X.SX32 R173, R173, UR15, 0x1, P3 ;  /* 0x0000000fadad7c11 */ /* 0x000fe400098f0eff */
[----:B-1----:R-:W-:-:S02]  /*47a0*/  LEA.HI.X.SX32 R24, R68, UR15, 0x1, P2 ;  /* 0x0000000f44187c11 */ /* 0x002fc400090f0eff */
[----:B------:R-:W-:Y:S02]  /*47b0*/  LEA R202, P2, R174, UR14, 0x1 ;  /* 0x0000000eaeca7c11 */ /* 0x000fe4000f8408ff */
[----:B0-----:R-:W-:Y:S02]  /*47c0*/  LEA.HI.X.SX32 R27, R70, UR15, 0x1, P5 ;  /* 0x0000000f461b7c11 */ /* 0x001fe4000a8f0eff */
[----:B------:R-:W-:Y:S02]  /*47d0*/  LEA.HI.X.SX32 R174, R174, UR15, 0x1, P2 ;  /* 0x0000000faeae7c11 */ /* 0x000fe400090f0eff */
[----:B--2---:R-:W-:Y:S02]  /*47e0*/  LEA R49, P3, R206, UR14, 0x1 ;  /* 0x0000000ece317c11 */ /* 0x004fe4000f8608ff */
[C---:B------:R-:W-:Y:S02]  /*47f0*/  LEA R205, P5, R57.reuse, UR14, 0x1 ;  /* 0x0000000e39cd7c11 */ /* 0x040fe4000f8a08ff */
[----:B------:R-:W-:Y:S01]  /*4800*/  LEA R207, P1, R176, UR14, 0x1 ;  /* 0x0000000eb0cf7c11 */ /* 0x000fe2000f8208ff */
[----:B------:R0:W-:Y:S01]  /*4810*/  STL [R1+0x10], R49 ;  /* 0x0000103101007387 */ /* 0x0001e20000100800 */
[----:B------:R-:W-:-:S02]  /*4820*/  LEA.HI.X.SX32 R175, R57, UR15, 0x1, P5 ;  /* 0x0000000f39af7c11 */ /* 0x000fc4000a8f0eff */
[----:B------:R-:W-:Y:S02]  /*4830*/  CS2R R56, SRZ ;  /* 0x0000000000387805 */ /* 0x000fe4000001ff00 */
[----:B------:R-:W-:Y:S02]  /*4840*/  LEA.HI.X.SX32 R204, R204, UR15, 0x1, P4 ;  /* 0x0000000fcccc7c11 */ /* 0x000fe4000a0f0eff */
[----:B------:R-:W-:Y:S02]  /*4850*/  LEA R209, P4, R30, UR14, 0x1 ;  /* 0x0000000e1ed17c11 */ /* 0x000fe4000f8808ff */
[----:B------:R-:W-:Y:S02]  /*4860*/  LEA.HI.X.SX32 R176, R176, UR15, 0x1, P1 ;  /* 0x0000000fb0b07c11 */ /* 0x000fe400088f0eff */
[----:B------:R-:W-:Y:S02]  /*4870*/  LEA.HI.X.SX32 R177, R30, UR15, 0x1, P4 ;  /* 0x0000000f1eb17c11 */ /* 0x000fe4000a0f0eff */
[----:B0-----:R-:W-:-:S02]  /*4880*/  LEA R49, P2, R50, UR14, 0x1 ;  /* 0x0000000e32317c11 */ /* 0x001fc4000f8408ff */
[----:B------:R-:W-:Y:S02]  /*4890*/  LEA.HI.X.SX32 R206, R206, UR15, 0x1, P3 ;  /* 0x0000000fcece7c11 */ /* 0x000fe400098f0eff */
[----:B------:R-:W-:Y:S01]  /*48a0*/  LEA R30, P4, R33, UR14, 0x1 ;  /* 0x0000000e211e7c11 */ /* 0x000fe2000f8808ff */
[----:B------:R0:W-:Y:S01]  /*48b0*/  STL [R1+0x14], R49 ;  /* 0x0000143101007387 */ /* 0x0001e20000100800 */
[C---:B------:R-:W-:Y:S02]  /*48c0*/  LEA R211, P3, R31.reuse, UR14, 0x1 ;  /* 0x0000000e1fd37c11 */ /* 0x040fe4000f8608ff */
[----:B------:R-:W-:Y:S02]  /*48d0*/  LEA.HI.X.SX32 R208, R50, UR15, 0x1, P2 ;  /* 0x0000000f32d07c11 */ /* 0x000fe400090f0eff */
[----:B------:R-:W-:Y:S02]  /*48e0*/  CS2R R50, SRZ ;  /* 0x0000000000327805 */ /* 0x000fe4000001ff00 */
[----:B------:R-:W-:-:S02]  /*48f0*/  LEA.HI.X.SX32 R178, R31, UR15, 0x1, P3 ;  /* 0x0000000f1fb27c11 */ /* 0x000fc400098f0eff */
[----:B------:R-:W-:Y:S02]  /*4900*/  LEA R213, P2, R59, UR14, 0x1 ;  /* 0x0000000e3bd57c11 */ /* 0x000fe4000f8408ff */
[----:B------:R-:W-:Y:S02]  /*4910*/  LEA.HI.X.SX32 R214, R33, UR15, 0x1, P4 ;  /* 0x0000000f21d67c11 */ /* 0x000fe4000a0f0eff */
[C---:B0-----:R-:W-:Y:S02]  /*4920*/  LEA R49, P5, R32.reuse, UR14, 0x1 ;  /* 0x0000000e20317c11 */ /* 0x041fe4000f8a08ff */
[----:B------:R-:W-:Y:S02]  /*4930*/  LEA.HI.X.SX32 R179, R59, UR15, 0x1, P2 ;  /* 0x0000000f3bb37c11 */ /* 0x000fe400090f0eff */
[----:B------:R-:W-:Y:S02]  /*4940*/  CS2R R58, SRZ ;  /* 0x00000000003a7805 */ /* 0x000fe4000001ff00 */
[----:B------:R-:W-:Y:S01]  /*4950*/  LEA.HI.X.SX32 R210, R32, UR15, 0x1, P5 ;  /* 0x0000000f20d27c11 */ /* 0x000fe2000a8f0eff */
[----:B------:R0:W-:Y:S01]  /*4960*/  STL [R1+0x18], R49 ;  /* 0x0000183101007387 */ /* 0x0001e20000100800 */
[----:B------:R-:W-:-:S02]  /*4970*/  LEA R215, P5, R35, UR14, 0x1 ;  /* 0x0000000e23d77c11 */ /* 0x000fc4000f8a08ff */
[----:B------:R-:W-:Y:S02]  /*4980*/  CS2R R32, SRZ ;  /* 0x0000000000207805 */ /* 0x000fe4000001ff00 */
[----:B------:R-:W-:Y:S02]  /*4990*/  LEA R219, P4, R39, UR14, 0x1 ;  /* 0x0000000e27db7c11 */ /* 0x000fe4000f8808ff */
[----:B------:R-:W-:Y:S02]  /*49a0*/  LEA.HI.X.SX32 R180, R35, UR15, 0x1, P5 ;  /* 0x0000000f23b47c11 */ /* 0x000fe4000a8f0eff */
[----:B------:R-:W-:Y:S02]  /*49b0*/  LEA.HI.X.SX32 R184, R39, UR15, 0x1, P4 ;  /* 0x0000000f27b87c11 */ /* 0x000fe4000a0f0eff */
[----:B0-----:R-:W-:-:S04]  /*49c0*/  LEA R49, P1, R34, UR14, 0x1 ;  /* 0x0000000e22317c11 */ /* 0x001fc8000f8208ff */
[----:B------:R-:W-:Y:S01]  /*49d0*/  LEA.HI.X.SX32 R212, R34, UR15, 0x1, P1 ;  /* 0x0000000f22d47c11 */ /* 0x000fe200088f0eff */
[----:B------:R-:W-:Y:S01]  /*49e0*/  STL [R1+0x1c], R49 ;  /* 0x00001c3101007387 */ /* 0x000fe20000100800 */
[C---:B------:R-:W-:Y:S02]  /*49f0*/  LEA R217, P1, R37.reuse, UR14, 0x1 ;  /* 0x0000000e25d97c11 */ /* 0x040fe4000f8208ff */
[----:B------:R-:W-:Y:S01]  /*4a00*/  CS2R R34, SRZ ;  /* 0x0000000000227805 */ /* 0x000fe2000001ff00 */
[----:B------:R0:W-:Y:S01]  /*4a10*/  STL [R1+0x20], R30 ;  /* 0x0000201e01007387 */ /* 0x0001e20000100800 */
[----:B------:R-:W-:Y:S02]  /*4a20*/  LEA.HI.X.SX32 R181, R37, UR15, 0x1, P1 ;  /* 0x0000000f25b57c11 */ /* 0x000fe400088f0eff */
[----:B0-----:R-:W-:-:S04]  /*4a30*/  LEA R30, P3, R36, UR14, 0x1 ;  /* 0x0000000e241e7c11 */ /* 0x001fc8000f8608ff */
[----:B------:R-:W-:Y:S01]  /*4a40*/  LEA.HI.X.SX32 R216, R36, UR15, 0x1, P3 ;  /* 0x0000000f24d87c11 */ /* 0x000fe200098f0eff */
[----:B------:R0:W-:Y:S01]  /*4a50*/  STL [R1+0x24], R30 ;  /* 0x0000241e01007387 */ /* 0x0001e20000100800 */
[C---:B------:R-:W-:Y:S02]  /*4a60*/  LEA R221, P3, R61.reuse, UR14, 0x1 ;  /* 0x0000000e3ddd7c11 */ /* 0x040fe4000f8608ff */
[----:B------:R-:W-:Y:S02]  /*4a70*/  CS2R R36, SRZ ;  /* 0x0000000000247805 */ /* 0x000fe4000001ff00 */
[----:B------:R-:W-:Y:S02]  /*4a80*/  LEA.HI.X.SX32 R185, R61, UR15, 0x1, P3 ;  /* 0x0000000f3db97c11 */ /* 0x000fe400098f0eff */
[----:B------:R-:W-:Y:S02]  /*4a90*/  CS2R R60, SRZ ;  /* 0x00000000003c7805 */ /* 0x000fe4000001ff00 */
[----:B0-----:R-:W-:-:S04]  /*4aa0*/  LEA R30, P2, R38, UR14, 0x1 ;  /* 0x0000000e261e7c11 */ /* 0x001fc8000f8408ff */
[----:B------:R-:W-:Y:S01]  /*4ab0*/  LEA.HI.X.SX32 R218, R38, UR15, 0x1, P2 ;  /* 0x0000000f26da7c11 */ /* 0x000fe200090f0eff */
[----:B------:R0:W-:Y:S01]  /*4ac0*/  STL [R1+0x28], R30 ;  /* 0x0000281e01007387 */ /* 0x0001e20000100800 */
[C---:B------:R-:W-:Y:S02]  /*4ad0*/  LEA R223, P2, R42.reuse, UR14, 0x1 ;  /* 0x0000000e2adf7c11 */ /* 0x040fe4000f8408ff */
[----:B------:R-:W-:Y:S02]  /*4ae0*/  CS2R R38, SRZ ;  /* 0x0000000000267805 */ /* 0x000fe4000001ff00 */
[----:B------:R-:W-:Y:S02]  /*4af0*/  LEA.HI.X.SX32 R186, R42, UR15, 0x1, P2 ;  /* 0x0000000f2aba7c11 */ /* 0x000fe400090f0eff */
[----:B0-----:R-:W-:-:S04]  /*4b00*/  LEA R30, P5, R40, UR14, 0x1 ;  /* 0x0000000e281e7c11 */ /* 0x001fc8000f8a08ff */
[----:B------:R-:W-:Y:S01]  /*4b10*/  LEA.HI.X.SX32 R220, R40, UR15, 0x1, P5 ;  /* 0x0000000f28dc7c11 */ /* 0x000fe2000a8f0eff */
[----:B------:R0:W-:Y:S01]  /*4b20*/  STL [R1+0x2c], R30 ;  /* 0x00002c1e01007387 */ /* 0x0001e20000100800 */
[----:B------:R-:W-:-:S04]  /*4b30*/  LEA R225, P5, R44, UR14, 0x1 ;  /* 0x0000000e2ce17c11 */ /* 0x000fc8000f8a08ff */
[----:B------:R-:W-:Y:S02]  /*4b40*/  LEA.HI.X.SX32 R187, R44, UR15, 0x1, P5 ;  /* 0x0000000f2cbb7c11 */ /* 0x000fe4000a8f0eff */
        /* <DEDUP_REMOVED lines=51> */
[----:B------:R-:W-:Y:S02]  /*4e80*/  LOP3.LUT R75, R29, 0xf, RZ, 0xc0, !PT ;  /* 0x0000000f1d4b7812 */ /* 0x000fe400078ec0ff */
[----:B------:R-:W-:-:S03]  /*4e90*/  LEA R241, P3, R87, UR14, 0x1 ;  /* 0x0000000e57f17c11 */ /* 0x000fc6000f8608ff */
[----:B-----5:R-:W-:Y:S01]  /*4ea0*/  IMAD R198, R75, R196, RZ ;  /* 0x000000c44bc67224 */ /* 0x020fe200078e02ff */
[----:B------:R-:W-:Y:S02]  /*4eb0*/  LEA.HI.X.SX32 R195, R87, UR15, 0x1, P3 ;  /* 0x0000000f57c37c11 */ /* 0x000fe400098f0eff */
[----:B------:R-:W-:Y:S01]  /*4ec0*/  CS2R R74, SRZ ;  /* 0x00000000004a7805 */ /* 0x000fe2000001ff00 */
[----:B------:R-:W-:Y:S01]  /*4ed0*/  IMAD.SHL.U32 R196, R196, 0x10, RZ ;  /* 0x00000010c4c47824 */ /* 0x000fe200078e00ff */
[C---:B0-----:R-:W-:Y:S02]  /*4ee0*/  LEA R30, P2, R81.reuse, UR14, 0x1 ;  /* 0x0000000e511e7c11 */ /* 0x041fe4000f8408ff */
[----:B------:R-:W-:Y:S02]  /*4ef0*/  CS2R R86, SRZ ;  /* 0x0000000000567805 */ /* 0x000fe4000001ff00 */
[----:B------:R-:W-:Y:S02]  /*4f00*/  SHF.R.S32.HI R197, RZ, 0x1f, R198 ;  /* 0x0000001fffc57819 */ /* 0x000fe400000114c6 */
[----:B------:R-:W-:Y:S01]  /*4f10*/  LEA.HI.X.SX32 R238, R81, UR15, 0x1, P2 ;  /* 0x0000000f51ee7c11 */ /* 0x000fe200090f0eff */
[----:B------:R0:W-:Y:S01]  /*4f20*/  STL [R1+0x50], R30 ;  /* 0x0000501e01007387 */ /* 0x0001e20000100800 */
[----:B------:R-:W-:-:S02]  /*4f30*/  LEA R243, P2, R91, UR14, 0x1 ;  /* 0x0000000e5bf37c11 */ /* 0x000fc4000f8408ff */
[----:B------:R-:W-:Y:S02]  /*4f40*/  CS2R R80, SRZ ;  /* 0x0000000000507805 */ /* 0x000fe4000001ff00 */
[C---:B------:R-:W-:Y:S01]  /*4f50*/  SHF.L.U64.HI R197, R198.reuse, 0x1, R197 ;  /* 0x00000001c6c57819 */ /* 0x040fe200000102c5 */
[----:B------:R-:W-:Y:S01]  /*4f60*/  IMAD.SHL.U32 R198, R198, 0x2, RZ ;  /* 0x00000002c6c67824 */ /* 0x000fe200078e00ff */
[----:B------:R-:W-:Y:S02]  /*4f70*/  LEA.HI.X.SX32 R201, R91, UR15, 0x1, P2 ;  /* 0x0000000f5bc97c11 */ /* 0x000fe400090f0eff */
[----:B------:R-:W-:Y:S02]  /*4f80*/  CS2R R90, SRZ ;  /* 0x00000000005a7805 */ /* 0x000fe4000001ff00 */
[----:B0-----:R-:W-:-:S04]  /*4f90*/  LEA R30, P5, R85, UR14, 0x1 ;  /* 0x0000000e551e7c11 */ /* 0x001fc8000f8a08ff */
[----:B------:R-:W-:Y:S01]  /*4fa0*/  LEA.HI.X.SX32 R240, R85, UR15, 0x1, P5 ;  /* 0x0000000f55f07c11 */ /* 0x000fe2000a8f0eff */
[----:B------:R0:W-:Y:S01]  /*4fb0*/  STL [R1+0x54], R30 ;  /* 0x0000541e01007387 */ /* 0x0001e20000100800 */
[----:B------:R-:W-:Y:S02]  /*4fc0*/  CS2R R84, SRZ ;  /* 0x0000000000547805 */ /* 0x000fe4000001ff00 */
[----:B0-----:R-:W-:-:S04]  /*4fd0*/  LEA R30, P1, R89, UR14, 0x1 ;  /* 0x0000000e591e7c11 */ /* 0x001fc8000f8208ff */
[----:B------:R-:W-:Y:S01]  /*4fe0*/  LEA.HI.X.SX32 R242, R89, UR15, 0x1, P1 ;  /* 0x0000000f59f27c11 */ /* 0x000fe200088f0eff */
[----:B------:R0:W-:Y:S01]  /*4ff0*/  STL [R1+0x58], R30 ;  /* 0x0000581e01007387 */ /* 0x0001e20000100800 */
[----:B------:R-:W-:Y:S02]  /*5000*/  CS2R R88, SRZ ;  /* 0x0000000000587805 */ /* 0x000fe4000001ff00 */
[----:B0-----:R-:W-:-:S04]  /*5010*/  LEA R30, P4, R244, UR14, 0x1 ;  /* 0x0000000ef41e7c11 */ /* 0x001fc8000f8808ff */
[----:B------:R-:W-:Y:S01]  /*5020*/  LEA.HI.X.SX32 R244, R244, UR15, 0x1, P4 ;  /* 0x0000000ff4f47c11 */ /* 0x000fe2000a0f0eff */
[----:B------:R0:W-:Y:S04]  /*5030*/  STL [R1+0x5c], R30 ;  /* 0x00005c1e01007387 */ /* 0x0001e80000100800 */
[----:B------:R1:W-:Y:S04]  /*5040*/  STL [R1+0x7c], R28 ;  /* 0x00007c1c01007387 */ /* 0x0003e80000100800 */
[----:B------:R2:W-:Y:S01]  /*5050*/  STL [R1+0x8c], R148 ;  /* 0x00008c9401007387 */ /* 0x0005e20000100800 */
[----:B0-----:R-:W-:-:S02]  /*5060*/  CS2R R30, SRZ ;  /* 0x00000000001e7805 */ /* 0x001fc4000001ff00 */
[----:B-1----:R-:W-:-:S07]  /*5070*/  CS2R R28, SRZ ;  /* 0x00000000001c7805 */ /* 0x002fce000001ff00 */
.L_x_2:
[----:B--2---:R-:W2:Y:S04]  /*5080*/  LDL R148, [R1+0x80] ;  /* 0x0000800001947983 */ /* 0x004ea80000100800 */
[----:B-----5:R0:W-:Y:S04]  /*5090*/  STL [R1+0x90], R0 ;  /* 0x0000900001007387 */ /* 0x0201e80000100800 */
[----:B------:R-:W3:Y:S01]  /*50a0*/  LDL R149, [R1+0x7c] ;  /* 0x00007c0001957983 */ /* 0x000ee20000100800 */
[----:B------:R-:W1:Y:S01]  /*50b0*/  S2R R167, SR_TID.X ;  /* 0x0000000000a77919 */ /* 0x000e620000002100 */
[----:B------:R-:W-:Y:S01]  /*50c0*/  PRMT R165, RZ, 0x7610, R165 ;  /* 0x00007610ffa57816 */ /* 0x000fe200000000a5 */
[----:B0-----:R-:W0:Y:S01]  /*50d0*/  S2R R0, SR_TID.X ;  /* 0x0000000000007919 */ /* 0x001e220000002100 */
[----:B------:R-:W4:Y:S04]  /*50e0*/  LDL R151, [R1+0x68] ;  /* 0x0000680001977983 */ /* 0x000f280000100800 */
[----:B------:R-:W4:Y:S01]  /*50f0*/  LDL R150, [R1+0x64] ;  /* 0x0000640001967983 */ /* 0x000f220000100800 */
[----:B-1----:R-:W-:-:S04]  /*5100*/  SHF.R.U32.HI R167, RZ, 0x5, R167 ;  /* 0x00000005ffa77819 */ /* 0x002fc800000116a7 */
[----:B------:R-:W-:-:S04]  /*5110*/  SGXT.U32 R167, R167, 0x2 ;  /* 0x00000002a7a7781a */ /* 0x000fc80000000000 */
[----:B------:R-:W-:Y:S02]  /*5120*/  ISETP.GE.AND P0, PT, R167, UR7, PT ;  /* 0x00000007a7007c0c */ /* 0x000fe4000bf06270 */
[----:B--2---:R-:W-:-:S05]  /*5130*/  IADD3 R148, P1, PT, R182, R148, RZ ;  /* 0x00000094b6947210 */ /* 0x004fca0007f3e0ff */
[----:B---3--:R-:W-:-:S06]  /*5140*/  IMAD.X R149, R183, 0x1, R149, P1 ;  /* 0x00000001b7957824 */ /* 0x008fcc00008e0695 */
[----:B------:R1:W2:Y:S04]  /*5150*/  @!P0 LDG.E.U16 R165, desc[UR8][R148.64] ;  /* 0x0000000894a58981 */ /* 0x0002a8000c1e1500 */
[----:B------:R-:W1:Y:S01]  /*5160*/  LDL R149, [R1+0x70] ;  /* 0x0000700001957983 */ /* 0x000e620000100800 */
[----:B0-----:R-:W-:-:S04]  /*5170*/  SHF.R.U32.HI R0, RZ, 0x5, R0 ;  /* 0x00000005ff007819 */ /* 0x001fc80000011600 */
[----:B------:R-:W-:-:S04]  /*5180*/  SGXT.U32 R0, R0, 0x2 ;  /* 0x000000020000781a */ /* 0x000fc80000000000 */
[----:B------:R-:W-:-:S04]  /*5190*/  LOP3.LUT R0, R0, 0x8, RZ, 0xfc, !PT ;  /* 0x0000000800007812 */ /* 0x000fc800078efcff */
[----:B------:R-:W-:Y:S02]  /*51a0*/  ISETP.GE.AND P1, PT, R0, UR7, PT ;  /* 0x0000000700007c0c */ /* 0x000fe4000bf26270 */
[----:B------:R-:W3:Y:S01]  /*51b0*/  LDL.LU R0, [R1+0x5c] ;  /* 0x00005c0001007983 */ /* 0x000ee20000300800 */
[----:B-1----:R-:W-:-:S03]  /*51c0*/  IADD3 R148, P0, PT, R182, R149, RZ ;  /* 0x00000095b6947210 */ /* 0x002fc60007f1e0ff */
[----:B------:R-:W2:Y:S01]  /*51d0*/  LDL R149, [R1+0x6c] ;  /* 0x00006c0001957983 */ /* 0x000ea20000100800 */
[----:B------:R-:W-:Y:S01]  /*51e0*/  PRMT R157, RZ, 0x7610, R157 ;  /* 0x00007610ff9d7816 */ /* 0x000fe2000000009d */
[----:B--2---:R-:W-:-:S05]  /*51f0*/  IMAD.X R149, R183, 0x1, R149, P0 ;  /* 0x00000001b7957824 */ /* 0x004fca00000e0695 */
[----:B------:R0:W2:Y:S02]  /*5200*/  @!P1 LDG.E.U16 R157, desc[UR8][R148.64] ;  /* 0x00000008949d9981 */ /* 0x0000a4000c1e1500 */
[----:B0-----:R-:W0:Y:S02]  /*5210*/  S2R R149, SR_TID.X ;  /* 0x0000000000957919 */ /* 0x001e240000002100 */
[----:B0-----:R-:W-:-:S04]  /*5220*/  SHF.R.U32.HI R149, RZ, 0x5, R149 ;  /* 0x00000005ff957819 */ /* 0x001fc80000011695 */
[----:B------:R-:W-:-:S04]  /*5230*/  SGXT.U32 R149, R149, 0x2 ;  /* 0x000000029595781a */ /* 0x000fc80000000000 */
[----:B------:R-:W-:Y:S02]  /*5240*/  LOP3.LUT R148, R149, 0x4, RZ, 0xfc, !PT ;  /* 0x0000000495947812 */ /* 0x000fe400078efcff */
[----:B------:R-:W2:Y:S02]  /*5250*/  LDL R149, [R1+0x78] ;  /* 0x0000780001957983 */ /* 0x000ea40000100800 */
[----:B------:R-:W-:Y:S02]  /*5260*/  ISETP.GE.AND P1, PT, R148, UR7, PT ;  /* 0x0000000794007c0c */ /* 0x000fe4000bf26270 */
[----:B--2---:R-:W-:Y:S02]  /*5270*/  IADD3 R148, P0, PT, R182, R149, RZ ;  /* 0x00000095b6947210 */ /* 0x004fe40007f1e0ff */
[----:B------:R-:W2:Y:S01]  /*5280*/  LDL R149, [R1+0x74] ;  /* 0x0000740001957983 */ /* 0x000ea20000100800 */
[----:B------:R-:W-:-:S03]  /*5290*/  PRMT R156, RZ, 0x7610, R156 ;  /* 0x00007610ff9c7816 */ /* 0x000fc6000000009c */
[----:B------:R-:W-:Y:S04]  /*52a0*/  STL [R1+0x98], R182 ;  /* 0x000098b601007387 */ /* 0x000fe80000100800 */
[----:B------:R0:W-:Y:S01]  /*52b0*/  STL [R1+0x94], R183 ;  /* 0x000094b701007387 */ /* 0x0001e20000100800 */
[----:B------:R-:W-:Y:S02]  /*52c0*/  LOP3.LUT R167, R167, 0xc, RZ, 0xfc, !PT ;  /* 0x0000000ca7a77812 */ /* 0x000fe400078efcff */
[----:B------:R-:W-:Y:S02]  /*52d0*/  PRMT R164, RZ, 0x7610, R164 ;  /* 0x00007610ffa47816 */ /* 0x000fe400000000a4 */
[----:B------:R-:W-:Y:S01]  /*52e0*/  PRMT R159, RZ, 0x7610, R159 ;  /* 0x00007610ff9f7816 */ /* 0x000fe2000000009f */
[----:B--2---:R-:W-:-:S05]  /*52f0*/  IMAD.X R149, R183, 0x1, R149, P0 ;  /* 0x00000001b7957824 */ /* 0x004fca00000e0695 */
[----:B------:R4:W2:Y:S02]  /*5300*/  @!P1 LDG.E.U16 R156, desc[UR8][R148.64] ;  /* 0x00000008949c9981 */ /* 0x0008a4000c1e1500 */
[----:B----4-:R-:W-:-:S05]  /*5310*/  IADD3 R148, P0, PT, R182, R151, RZ ;  /* 0x00000097b6947210 */ /* 0x010fca0007f1e0ff */
[----:B------:R-:W-:Y:S02]  /*5320*/  IMAD.X R149, R183, 0x1, R150, P0 ;  /* 0x00000001b7957824 */ /* 0x000fe400000e0696 */
[----:B0-----:R-:W4:Y:S04]  /*5330*/  LDL.LU R183, [R1+0x58] ;  /* 0x0000580001b77983 */ /* 0x001f280000300800 */
[----:B------:R-:W2:Y:S01]  /*5340*/  LDL.LU R182, [R1+0x54] ;  /* 0x0000540001b67983 */ /* 0x000ea20000300800 */
[----:B------:R-:W-:-:S03]  /*5350*/  ISETP.GE.AND P1, PT, R167, UR7, PT ;  /* 0x00000007a7007c0c */ /* 0x000fc6000bf26270 */
[----:B---3--:R0:W-:Y:S10]  /*5360*/  STL [R1+0x9c], R0 ;  /* 0x00009c0001007387 */ /* 0x0081f40000100800 */
[----:B------:R1:W3:Y:S01]  /*5370*/  @!P1 LDG.E.U16 R164, desc[UR8][R148.64] ;  /* 0x0000000894a49981 */ /* 0x0002e2000c1e1500 */
[----:B------:R-:W0:Y:S01]  /*5380*/  S2R R150, SR_TID.X ;  /* 0x0000000000967919 */ /* 0x000e220000002100 */
[----:B------:R-:W-:Y:S01]  /*5390*/  BAR.SYNC.DEFER_BLOCKING 0x0 ;  /* 0x0000000000007b1d */ /* 0x000fe20000010000 */
[----:B-1----:R-:W-:-:S05]  /*53a0*/  IADD3 R148, P1, PT, R0, R198, RZ ;  /* 0x000000c600947210 */ /* 0x002fca0007f3e0ff */
[----:B0-----:R-:W2:Y:S01]  /*53b0*/  LDL.LU R0, [R1+0x50] ;  /* 0x0000500001007983 */ /* 0x001ea20000300800 */
[----:B------:R-:W-:-:S03]  /*53c0*/  IMAD.X R149, R244, 0x1, R197, P1 ;  /* 0x00000001f4957824 */ /* 0x000fc600008e06c5 */
[----:B------:R0:W-:Y:S04]  /*53d0*/  STL [R1+0xa0], R244 ;  /* 0x0000a0f401007387 */ /* 0x0001e80000100800 */
[----:B0-----:R-:W3:Y:S01]  /*53e0*/  LDL.LU R244, [R1+0x4c] ;  /* 0x00004c0001f47983 */ /* 0x001ee20000300800 */
[----:B------:R-:W-:-:S04]  /*53f0*/  LOP3.LUT R150, R150, 0xf, RZ, 0xc0, !PT ;  /* 0x0000000f96967812 */ /* 0x000fc800078ec0ff */
[----:B------:R-:W-:-:S13]  /*5400*/  ISETP.GE.AND P0, PT, R150, UR7, PT ;  /* 0x0000000796007c0c */ /* 0x000fda000bf06270 */
[----:B------:R0:W3:Y:S01]  /*5410*/  @!P0 LDG.E.U16 R159, desc[UR8][R148.64] ;  /* 0x00000008949f8981 */ /* 0x0000e2000c1e1500 */
[----:B------:R-:W-:Y:S02]  /*5420*/  PRMT R158, RZ, 0x7610, R158 ;  /* 0x00007610ff9e7816 */ /* 0x000fe4000000009e */
[----:B0-----:R-:W-:-:S05]  /*5430*/  IADD3 R148, P1, PT, R243, R198, RZ ;  /* 0x000000c6f3947210 */ /* 0x001fca0007f3e0ff */
[----:B------:R-:W-:Y:S01]  /*5440*/  IMAD.X R149, R201, 0x1, R197, P1 ;  /* 0x00000001c9957824 */ /* 0x000fe200008e06c5 */
[----:B------:R-:W-:-:S04]  /*5450*/  IADD3 R150, P1, PT, R200, R198, RZ ;  /* 0x000000c6c8967210 */ /* 0x000fc80007f3e0ff */
[----:B------:R0:W3:Y:S01]  /*5460*/  @!P0 LDG.E.U16 R158, desc[UR8][R148.64] ;  /* 0x00000008949e8981 */ /* 0x0000e2000c1e1500 */
[----:B------:R-:W-:Y:S01]  /*5470*/  IMAD.X R151, R199, 0x1, R197, P1 ;  /* 0x00000001c7977824 */ /* 0x000fe200008e06c5 */
[----:B0-----:R-:W-:-:S06]  /*5480*/  PRMT R148, RZ, 0x7610, R148 ;  /* 0x00007610ff947816 */ /* 0x001fcc0000000094 */
[----:B------:R4:W3:Y:S01]  /*5490*/  @!P0 LDG.E.U16 R148, desc[UR8][R150.64] ;  /* 0x0000000896948981 */ /* 0x0008e2000c1e1500 */
[----:B------:R-:W-:Y:S02]  /*54a0*/  PRMT R166, RZ, 0x7610, R166 ;  /* 0x00007610ffa67816 */ /* 0x000fe400000000a6 */
[----:B------:R-:W-:Y:S01]  /*54b0*/  PRMT R149, RZ, 0x7610, R149 ;  /* 0x00007610ff957816 */ /* 0x000fe20000000095 */
[----:B------:R0:W-:Y:S04]  /*54c0*/  STS.U16 [R2+UR5+0x4000], R165 ;  /* 0x004000a502007988 */ /* 0x0001e80008000405 */
[----:B------:R-:W-:Y:S01]  /*54d0*/  STL [R1+0xa4], R243 ;  /* 0x0000a4f301007387 */ /* 0x000fe20000100800 */
[----:B0-----:R-:W-:-:S03]  /*54e0*/  PRMT R165, RZ, 0x7610, R165 ;  /* 0x00007610ffa57816 */ /* 0x001fc600000000a5 */
[----:B------:R-:W-:Y:S01]  /*54f0*/  STL [R1+0xa8], R201 ;  /* 0x0000a8c901007387 */ /* 0x000fe20000100800 */
[----:B------:R-:W-:-:S03]  /*5500*/  LOP3.LUT R167, R2, 0x20, RZ, 0x3c, !PT ;  /* 0x0000002002a77812 */ /* 0x000fc600078e3cff */
[----:B------:R0:W-:Y:S02]  /*5510*/  STS.U16 [R2+UR5+0x4200], R157 ;  /* 0x0042009d02007988 */ /* 0x0001e40008000405 */
[----:B0-----:R-:W-:Y:S02]  /*5520*/  PRMT R157, RZ, 0x7610, R157 ;  /* 0x00007610ff9d7816 */ /* 0x001fe4000000009d */
[----:B----4-:R-:W-:-:S05]  /*5530*/  IADD3 R150, P1, PT, R183, R198, RZ ;  /* 0x000000c6b7967210 */ /* 0x010fca0007f3e0ff */
[----:B------:R-:W-:-:S05]  /*5540*/  IMAD.X R151, R242, 0x1, R197, P1 ;  /* 0x00000001f2977824 */ /* 0x000fca00008e06c5 */
[----:B------:R0:W4:Y:S02]  /*5550*/  @!P0 LDG.E.U16 R166, desc[UR8][R150.64] ;  /* 0x0000000896a68981 */ /* 0x000124000c1e1500 */
[----:B0-----:R-:W-:-:S05]  /*5560*/  IADD3 R150, P1, PT, R241, R198, RZ ;  /* 0x000000c6f1967210 */ /* 0x001fca0007f3e0ff */
[----:B------:R-:W-:-:S05]  /*5570*/  IMAD.X R151, R195, 0x1, R197, P1 ;  /* 0x00000001c3977824 */ /* 0x000fca00008e06c5 */
[----:B------:R2:W4:Y:S02]  /*5580*/  @!P0 LDG.E.U16 R149, desc[UR8][R150.64] ;  /* 0x0000000896958981 */ /* 0x000524000c1e1500 */
[----:B--2---:R-:W-:-:S05]  /*5590*/  IADD3 R150, P1, PT, R182, R198, RZ ;  /* 0x000000c6b6967210 */ /* 0x004fca0007f3e0ff */
[----:B------:R-:W-:Y:S01]  /*55a0*/  IMAD.X R151, R240, 0x1, R197, P1 ;  /* 0x00000001f0977824 */ /* 0x000fe200008e06c5 */
[----:B------:R-:W-:Y:S04]  /*55b0*/  STL [R1+0xac], R183 ;  /* 0x0000acb701007387 */ /* 0x000fe80000100800 */
[----:B------:R0:W2:Y:S04]  /*55c0*/  @!P0 LDG.E.U16 R165, desc[UR8][R150.64] ;  /* 0x0000000896a58981 */ /* 0x0000a8000c1e1500 */
[----:B------:R-:W-:Y:S01]  /*55d0*/  STL [R1+0xb0], R242 ;  /* 0x0000b0f201007387 */ /* 0x000fe20000100800 */
[----:B0-----:R-:W-:-:S03]  /*55e0*/  IADD3 R150, P1, PT, R239, R198, RZ ;  /* 0x000000c6ef967210 */ /* 0x001fc60007f3e0ff */
[----:B------:R-:W-:Y:S04]  /*55f0*/  STL [R1+0xb4], R241 ;  /* 0x0000b4f101007387 */ /* 0x000fe80000100800 */
[----:B------:R-:W-:Y:S01]  /*5600*/  STL [R1+0xb8], R195 ;  /* 0x0000b8c301007387 */ /* 0x000fe20000100800 */
[----:B------:R-:W-:-:S03]  /*5610*/  IMAD.X R151, R194, 0x1, R197, P1 ;  /* 0x00000001c2977824 */ /* 0x000fc600008e06c5 */
[----:B------:R-:W-:Y:S04]  /*5620*/  STL [R1+0xbc], R182 ;  /* 0x0000bcb601007387 */ /* 0x000fe80000100800 */
[----:B------:R-:W-:Y:S04]  /*5630*/  STL [R1+0xc0], R240 ;  /* 0x0000c0f001007387 */ /* 0x000fe80000100800 */
[----:B------:R-:W-:Y:S04]  /*5640*/  STL [R1+0xc4], R239 ;  /* 0x0000c4ef01007387 */ /* 0x000fe80000100800 */
[----:B------:R-:W-:Y:S04]  /*5650*/  STL [R1+0xc8], R194 ;  /* 0x0000c8c201007387 */ /* 0x000fe80000100800 */
[----:B------:R-:W-:Y:S04]  /*5660*/  STS.U16 [R167+UR5+0x4100], R156 ;  /* 0x0041009ca7007988 */ /* 0x000fe80008000405 */
[----:B------:R-:W-:Y:S04]  /*5670*/  STL [R1+0xcc], R0 ;  /* 0x0000cc0001007387 */ /* 0x000fe80000100800 */
[----:B------:R0:W2:Y:S04]  /*5680*/  @!P0 LDG.E.U16 R157, desc[UR8][R150.64] ;  /* 0x00000008969d8981 */ /* 0x0000a8000c1e1500 */
[----:B------:R-:W-:Y:S04]  /*5690*/  STL [R1+0xd0], R238 ;  /* 0x0000d0ee01007387 */ /* 0x000fe80000100800 */
[----:B---3--:R1:W-:Y:S01]  /*56a0*/  STS.U16 [R167+UR5+0x4300], R164 ;  /* 0x004300a4a7007988 */ /* 0x0083e20008000405 */
[----:B0-----:R-:W-:-:S03]  /*56b0*/  IADD3 R150, P1, PT, R0, R198, RZ ;  /* 0x000000c600967210 */ /* 0x001fc60007f3e0ff */
[----:B-1----:R-:W3:Y:S04]  /*56c0*/  LDL R167, [R1+0x20] ;  /* 0x0000200001a77983 */ /* 0x002ee80000100800 */
[----:B------:R-:W3:Y:S04]  /*56d0*/  LDL.LU R0, [R1+0x1c] ;  /* 0x00001c0001007983 */ /* 0x000ee80000300800 */
        /* <DEDUP_REMOVED lines=9> */
[----:B------:R-:W3:Y:S01]  /*5770*/  LDL.LU R243, [R1+0x48] ;  /* 0x0000480001f37983 */ /* 0x000ee20000300800 */
[----:B------:R-:W-:Y:S01]  /*5780*/  PRMT R156, RZ, 0x7610, R156 ;  /* 0x00007610ff9c7816 */ /* 0x000fe2000000009c */
[----:B------:R-:W-:-:S05]  /*5790*/  IMAD.X R151, R238, 0x1, R197, P1 ;  /* 0x00000001ee977824 */ /* 0x000fca00008e06c5 */
[----:B------:R0:W3:Y:S01]  /*57a0*/  @!P0 LDG.E.U16 R156, desc[UR8][R150.64] ;  /* 0x00000008969c8981 */ /* 0x0000e2000c1e1500 */
[----:B------:R-:W-:Y:S02]  /*57b0*/  PRMT R164, RZ, 0x7610, R164 ;  /* 0x00007610ffa47816 */ /* 0x000fe400000000a4 */
[----:B0-----:R-:W-:-:S05]  /*57c0*/  IADD3 R150, P1, PT, R237, R198, RZ ;  /* 0x000000c6ed967210 */ /* 0x001fca0007f3e0ff */
[----:B------:R-:W-:Y:S01]  /*57d0*/  IMAD.X R151, R193, 0x1, R197, P1 ;  /* 0x00000001c1977824 */ /* 0x000fe200008e06c5 */
[----:B------:R0:W-:Y:S04]  /*57e0*/  STS.U16 [R2+UR5], R159 ;  /* 0x0000009f02007988 */ /* 0x0001e80008000405 */
[----:B------:R1:W3:Y:S01]  /*57f0*/  @!P0 LDG.E.U16 R164, desc[UR8][R150.64] ;  /* 0x0000000896a48981 */ /* 0x0002e2000c1e1500 */
[----:B0-----:R-:W-:Y:S02]  /*5800*/  PRMT R159, RZ, 0x7610, R159 ;  /* 0x00007610ff9f7816 */ /* 0x001fe4000000009f */
[----:B-1----:R-:W-:-:S05]  /*5810*/  IADD3 R150, P1, PT, R244, R198, RZ ;  /* 0x000000c6f4967210 */ /* 0x002fca0007f3e0ff */
[----:B------:R-:W-:-:S05]  /*5820*/  IMAD.X R151, R236, 0x1, R197, P1 ;  /* 0x00000001ec977824 */ /* 0x000fca00008e06c5 */
[----:B------:R0:W3:Y:S04]  /*5830*/  @!P0 LDG.E.U16 R159, desc[UR8][R150.64] ;  /* 0x00000008969f8981 */ /* 0x0000e8000c1e1500 */
[----:B------:R1:W-:Y:S01]  /*5840*/  STS.U16 [R2+UR5+0x100], R158 ;  /* 0x0001009e02007988 */ /* 0x0003e20008000405 */
[----:B0-----:R-:W-:Y:S02]  /*5850*/  IADD3 R150, P1, PT, R235, R198, RZ ;  /* 0x000000c6eb967210 */ /* 0x001fe40007f3e0ff */
[----:B-1----:R-:W-:-:S03]  /*5860*/  PRMT R158, RZ, 0x7610, R158 ;  /* 0x00007610ff9e7816 */ /* 0x002fc6000000009e */
[----:B------:R-:W-:-:S05]  /*5870*/  IMAD.X R151, R192, 0x1, R197, P1 ;  /* 0x00000001c0977824 */ /* 0x000fca00008e06c5 */
[----:B------:R3:W3:Y:S04]  /*5880*/  @!P0 LDG.E.U16 R158, desc[UR8][R150.64] ;  /* 0x00000008969e8981 */ /* 0x0006e8000c1e1500 */
[----:B----4-:R0:W-:Y:S02]  /*5890*/  STS.U16 [R2+UR5+0x200], R166 ;  /* 0x000200a602007988 */ /* 0x0101e40008000405 */
[----:B0-----:R-:W-:Y:S02]  /*58a0*/  PRMT R166, RZ, 0x7610, R166 ;  /* 0x00007610ffa67816 */ /* 0x001fe400000000a6 */
[----:B------:R0:W-:Y:S02]  /*58b0*/  STS.U16 [R2+UR5+0x300], R149 ;  /* 0x0003009502007988 */ /* 0x0001e40008000405 */
[----:B0-----:R-:W-:-:S02]  /*58c0*/  PRMT R149, RZ, 0x7610, R149 ;  /* 0x00007610ff957816 */ /* 0x001fc40000000095 */
[----:B--2---:R0:W-:Y:S02]  /*58d0*/  STS.U16 [R2+UR5+0x400], R165 ;  /* 0x000400a502007988 */ /* 0x0041e40008000405 */
[----:B0-----:R-:W-:Y:S02]  /*58e0*/  PRMT R165, RZ, 0x7610, R165 ;  /* 0x00007610ffa57816 */ /* 0x001fe400000000a5 */
[----:B------:R0:W-:Y:S02]  /*58f0*/  STS.U16 [R2+UR5+0x500], R157 ;  /* 0x0005009d02007988 */ /* 0x0001e40008000405 */
[----:B0-----:R-:W-:Y:S02]  /*5900*/  PRMT R157, RZ, 0x7610, R157 ;  /* 0x00007610ff9d7816 */ /* 0x001fe4000000009d */
[----:B---3--:R-:W-:-:S05]  /*5910*/  IADD3 R150, P1, PT, R243, R198, RZ ;  /* 0x000000c6f3967210 */ /* 0x008fca0007f3e0ff */
[----:B------:R-:W-:-:S05]  /*5920*/  IMAD.X R151, R234, 0x1, R197, P1 ;  /* 0x00000001ea977824 */ /* 0x000fca00008e06c5 */
[----:B------:R0:W2:Y:S02]  /*5930*/  @!P0 LDG.E.U16 R166, desc[UR8][R150.64] ;  /* 0x0000000896a68981 */ /* 0x0000a4000c1e1500 */
[----:B0-----:R-:W-:-:S05]  /*5940*/  IADD3 R150, P1, PT, R233, R198, RZ ;  /* 0x000000c6e9967210 */ /* 0x001fca0007f3e0ff */
[----:B------:R-:W-:-:S05]  /*5950*/  IMAD.X R151, R191, 0x1, R197, P1 ;  /* 0x00000001bf977824 */ /* 0x000fca00008e06c5 */
[----:B------:R0:W3:Y:S02]  /*5960*/  @!P0 LDG.E.U16 R149, desc[UR8][R150.64] ;  /* 0x0000000896958981 */ /* 0x0000e4000c1e1500 */
[----:B0-----:R-:W-:-:S05]  /*5970*/  IADD3 R150, P1, PT, R201, R198, RZ ;  /* 0x000000c6c9967210 */ /* 0x001fca0007f3e0ff */
[----:B------:R-:W-:-:S05]  /*5980*/  IMAD.X R151, R232, 0x1, R197, P1 ;  /* 0x00000001e8977824 */ /* 0x000fca00008e06c5 */
[----:B------:R0:W4:Y:S02]  /*5990*/  @!P0 LDG.E.U16 R165, desc[UR8][R150.64] ;  /* 0x0000000896a58981 */ /* 0x000124000c1e1500 */
[----:B0-----:R-:W-:-:S05]  /*59a0*/  IADD3 R150, P1, PT, R231, R198, RZ ;  /* 0x000000c6e7967210 */ /* 0x001fca0007f3e0ff */
[----:B------:R-:W-:-:S05]  /*59b0*/  IMAD.X R151, R190, 0x1, R197, P1 ;  /* 0x00000001be977824 */ /* 0x000fca00008e06c5 */
[----:B------:R0:W4:Y:S04]  /*59c0*/  @!P0 LDG.E.U16 R157, desc[UR8][R150.64] ;  /* 0x00000008969d8981 */ /* 0x000128000c1e1500 */
[----:B------:R1:W-:Y:S01]  /*59d0*/  STS.U16 [R2+UR5+0x600], R156 ;  /* 0x0006009c02007988 */ /* 0x0003e20008000405 */
[----:B0-----:R-:W-:Y:S02]  /*59e0*/  IADD3 R150, P1, PT, R183, R198, RZ ;  /* 0x000000c6b7967210 */ /* 0x001fe40007f3e0ff */
[----:B-1----:R-:W-:-:S03]  /*59f0*/  PRMT R156, RZ, 0x7610, R156 ;  /* 0x00007610ff9c7816 */ /* 0x002fc6000000009c */
[----:B------:R-:W-:-:S05]  /*5a00*/  IMAD.X R151, R230, 0x1, R197, P1 ;  /* 0x00000001e6977824 */ /* 0x000fca00008e06c5 */
[----:B------:R0:W4:Y:S04]  /*5a10*/  @!P0 LDG.E.U16 R156, desc[UR8][R150.64] ;  /* 0x00000008969c8981 */ /* 0x000128000c1e1500 */
[----:B------:R1:W-:Y:S01]  /*5a20*/  STS.U16 [R2+UR5+0x700], R164 ;  /* 0x000700a402007988 */ /* 0x0003e20008000405 */
[----:B0-----:R-:W-:Y:S02]  /*5a30*/  IADD3 R150, P1, PT, R229, R198, RZ ;  /* 0x000000c6e5967210 */ /* 0x001fe40007f3e0ff */
[----:B-1----:R-:W-:-:S03]  /*5a40*/  PRMT R164, RZ, 0x7610, R164 ;  /* 0x00007610ffa47816 */ /* 0x002fc600000000a4 */
[----:B------:R-:W-:Y:S01]  /*5a50*/  IMAD.X R151, R189, 0x1, R197, P1 ;  /* 0x00000001bd977824 */ /* 0x000fe200008e06c5 */
[----:B------:R0:W-:Y:S04]  /*5a60*/  STS.U16 [R2+UR5+0x800], R159 ;  /* 0x0008009f02007988 */ /* 0x0001e80008000405 */
[----:B------:R1:W4:Y:S01]  /*5a70*/  @!P0 LDG.E.U16 R164, desc[UR8][R150.64] ;  /* 0x0000000896a48981 */ /* 0x000322000c1e1500 */
[----:B0-----:R-:W-:Y:S02]  /*5a80*/  PRMT R159, RZ, 0x7610, R159 ;  /* 0x00007610ff9f7816 */ /* 0x001fe4000000009f */
[----:B-1----:R-:W-:-:S05]  /*5a90*/  IADD3 R150, P1, PT, R242, R198, RZ ;  /* 0x000000c6f2967210 */ /* 0x002fca0007f3e0ff */
[----:B------:R-:W-:-:S05]  /*5aa0*/  IMAD.X R151, R228, 0x1, R197, P1 ;  /* 0x00000001e4977824 */ /* 0x000fca00008e06c5 */
[----:B------:R0:W4:Y:S04]  /*5ab0*/  @!P0 LDG.E.U16 R159, desc[UR8][R150.64] ;  /* 0x00000008969f8981 */ /* 0x000128000c1e1500 */
[----:B------:R1:W-:Y:S01]  /*5ac0*/  STS.U16 [R2+UR5+0x900], R158 ;  /* 0x0009009e02007988 */ /* 0x0003e20008000405 */
[----:B0-----:R-:W-:Y:S02]  /*5ad0*/  IADD3 R150, P1, PT, R227, R198, RZ ;  /* 0x000000c6e3967210 */ /* 0x001fe40007f3e0ff */
[----:B-1----:R-:W-:-:S03]  /*5ae0*/  PRMT R158, RZ, 0x7610, R158 ;  /* 0x00007610ff9e7816 */ /* 0x002fc6000000009e */
[----:B------:R-:W-:-:S05]  /*5af0*/  IMAD.X R151, R188, 0x1, R197, P1 ;  /* 0x00000001bc977824 */ /* 0x000fca00008e06c5 */
[----:B------:R0:W4:Y:S02]  /*5b00*/  @!P0 LDG.E.U16 R158, desc[UR8][R150.64] ;  /* 0x00000008969e8981 */ /* 0x000124000c1e1500 */
[----:B0-----:R-:W-:-:S05]  /*5b10*/  IADD3 R150, P1, PT, R241, R198, RZ ;  /* 0x000000c6f1967210 */ /* 0x001fca0007f3e0ff */
[----:B------:R-:W-:Y:S01]  /*5b20*/  IMAD.X R151, R226, 0x1, R197, P1 ;  /* 0x00000001e2977824 */ /* 0x000fe200008e06c5 */
[----:B--2---:R0:W-:Y:S02]  /*5b30*/  STS.U16 [R2+UR5+0xa00], R166 ;  /* 0x000a00a602007988 */ /* 0x0041e40008000405 */
[----:B0-----:R-:W-:-:S06]  /*5b40*/  PRMT R166, RZ, 0x7610, R166 ;  /* 0x00007610ffa67816 */ /* 0x001fcc00000000a6 */
[----:B------:R0:W2:Y:S04]  /*5b50*/  @!P0 LDG.E.U16 R166, desc[UR8][R150.64] ;  /* 0x0000000896a68981 */ /* 0x0000a8000c1e1500 */
[----:B---3--:R1:W-:Y:S01]  /*5b60*/  STS.U16 [R2+UR5+0xb00], R149 ;  /* 0x000b009502007988 */ /* 0x0083e20008000405 */
[----:B0-----:R-:W-:Y:S02]  /*5b70*/  IADD3 R150, P1, PT, R225, R198, RZ ;  /* 0x000000c6e1967210 */ /* 0x001fe40007f3e0ff */
[----:B-1----:R-:W-:-:S03]  /*5b80*/  PRMT R149, RZ, 0x7610, R149 ;  /* 0x00007610ff957816 */ /* 0x002fc60000000095 */
[----:B------:R-:W-:-:S05]  /*5b90*/  IMAD.X R151, R187, 0x1, R197, P1 ;  /* 0x00000001bb977824 */ /* 0x000fca00008e06c5 */
[----:B------:R0:W3:Y:S04]  /*5ba0*/  @!P0 LDG.E.U16 R149, desc[UR8][R150.64] ;  /* 0x0000000896958981 */ /* 0x0000e8000c1e1500 */
[----:B----4-:R1:W-:Y:S01]  /*5bb0*/  STS.U16 [R2+UR5+0xc00], R165 ;  /* 0x000c00a502007988 */ /* 0x0103e20008000405 */
[----:B0-----:R-:W-:Y:S02]  /*5bc0*/  IADD3 R150, P1, PT, R195, R198, RZ ;  /* 0x000000c6c3967210 */ /* 0x001fe40007f3e0ff */
[----:B-1----:R-:W-:-:S03]  /*5bd0*/  PRMT R165, RZ, 0x7610, R165 ;  /* 0x00007610ffa57816 */ /* 0x002fc600000000a5 */
        /* <DEDUP_REMOVED lines=29> */
[----:B------:R-:W-:Y:S04]  /*5db0*/  STL [R1+0xd4], R237 ;  /* 0x0000d4ed01007387 */ /* 0x000fe80000100800 */
[----:B------:R-:W-:Y:S04]  /*5dc0*/  STL [R1+0xd8], R193 ;  /* 0x0000d8c101007387 */ /* 0x000fe80000100800 */
[----:B------:R-:W-:Y:S04]  /*5dd0*/  STL [R1+0xdc], R244 ;  /* 0x0000dcf401007387 */ /* 0x000fe80000100800 */
[----:B------:R-:W-:Y:S04]  /*5de0*/  STL [R1+0xe0], R236 ;  /* 0x0000e0ec01007387 */ /* 0x000fe80000100800 */
[----:B------:R-:W-:Y:S04]  /*5df0*/  STL [R1+0xe4], R235 ;  /* 0x0000e4eb01007387 */ /* 0x000fe80000100800 */
[----:B------:R-:W-:Y:S04]  /*5e00*/  STL [R1+0xe8], R192 ;  /* 0x0000e8c001007387 */ /* 0x000fe80000100800 */
        /* <DEDUP_REMOVED lines=18> */
[----:B0-----:R-:W-:Y:S02]  /*5f30*/  IADD3 R150, P1, PT, R167, R198, RZ ;  /* 0x000000c6a7967210 */ /* 0x001fe40007f3e0ff */
[----:B------:R-:W4:Y:S04]  /*5f40*/  LDL R167, [R1+0x60] ;  /* 0x0000600001a77983 */ /* 0x000f280000100800 */
[----:B------:R-:W4:Y:S04]  /*5f50*/  LDL.LU R192, [R1] ;  /* 0x0000000001c07983 */ /* 0x000f280000300800 */
[----:B------:R-:W4:Y:S04]  /*5f60*/  LDL.LU R235, [R1+0x4] ;  /* 0x0000040001eb7983 */ /* 0x000f280000300800 */
[----:B------:R-:W4:Y:S04]  /*5f70*/  LDL.LU R236, [R1+0x8] ;  /* 0x0000080001ec7983 */ /* 0x000f280000300800 */
[----:B------:R-:W4:Y:S04]  /*5f80*/  LDL.LU R244, [R1+0xc] ;  /* 0x00000c0001f47983 */ /* 0x000f280000300800 */
[----:B------:R-:W4:Y:S04]  /*5f90*/  LDL.LU R193, [R1+0x10] ;  /* 0x0000100001c17983 */ /* 0x000f280000300800 */
[----:B------:R-:W4:Y:S04]  /*5fa0*/  LDL.LU R237, [R1+0x14] ;  /* 0x0000140001ed7983 */ /* 0x000f280000300800 */
[----:B------:R-:W4:Y:S01]  /*5fb0*/  LDL.LU R238, [R1+0x18] ;  /* 0x0000180001ee7983 */ /* 0x000f220000300800 */
[----:B------:R-:W-:-:S03]  /*5fc0*/  IMAD.X R151, R214, 0x1, R197, P1 ;  /* 0x00000001d6977824 */ /* 0x000fc600008e06c5 */
[----:B------:R0:W-:Y:S02]  /*5fd0*/  STS.U16 [R2+UR5+0x1600], R156 ;  /* 0x0016009c02007988 */ /* 0x0001e40008000405 */
[----:B0-----:R-:W-:-:S06]  /*5fe0*/  PRMT R156, RZ, 0x7610, R156 ;  /* 0x00007610ff9c7816 */ /* 0x001fcc000000009c */
        /* <DEDUP_REMOVED lines=15> */
[----:B------:R0:W4:Y:S04]  /*60e0*/  @!P0 LDG.E.U16 R158, desc[UR8][R150.64] ;  /* 0x00000008969e8981 */ /* 0x000128000c1e1500 */
[----:B--2---:R1:W-:Y:S02]  /*60f0*/  STS.U16 [R2+UR5+0x1a00], R166 ;  /* 0x001a00a602007988 */ /* 0x0043e40008000405 */
[----:B-1----:R-:W-:Y:S02]  /*6100*/  PRMT R166, RZ, 0x7610, R166 ;  /* 0x00007610ffa67816 */ /* 0x002fe400000000a6 */
[----:B---3--:R1:W-:Y:S02]  /*6110*/  STS.U16 [R2+UR5+0x1b00], R149 ;  /* 0x001b009502007988 */ /* 0x0083e40008000405 */
[----:B-1----:R-:W-:-:S02]  /*6120*/  PRMT R149, RZ, 0x7610, R149 ;  /* 0x00007610ff957816 */ /* 0x002fc40000000095 */
[----:B----4-:R1:W-:Y:S02]  /*6130*/  STS.U16 [R2+UR5+0x1c00], R165 ;  /* 0x001c00a502007988 */ /* 0x0103e40008000405 */
[----:B-1----:R-:W-:Y:S02]  /*6140*/  PRMT R165, RZ, 0x7610, R165 ;  /* 0x00007610ffa57816 */ /* 0x002fe400000000a5 */
[----:B------:R1:W-:Y:S01]  /*6150*/  STS.U16 [R2+UR5+0x1d00], R157 ;  /* 0x001d009d02007988 */ /* 0x0003e20008000405 */
[----:B0-----:R-:W-:-:S05]  /*6160*/  IADD3 R150, P1, PT, R238, R198, RZ ;  /* 0x000000c6ee967210 */ /* 0x001fca0007f3e0ff */
[----:B------:R-:W-:-:S05]  /*6170*/  IMAD.X R151, R210, 0x1, R197, P1 ;  /* 0x00000001d2977824 */ /* 0x000fca00008e06c5 */
[----:B------:R0:W2:Y:S02]  /*6180*/  @!P0 LDG.E.U16 R166, desc[UR8][R150.64] ;  /* 0x0000000896a68981 */ /* 0x0000a4000c1e1500 */
[----:B0-----:R-:W-:-:S05]  /*6190*/  IADD3 R150, P1, PT, R209, R198, RZ ;  /* 0x000000c6d1967210 */ /* 0x001fca0007f3e0ff */
[----:B------:R-:W-:-:S05]  /*61a0*/  IMAD.X R151, R177, 0x1, R197, P1 ;  /* 0x00000001b1977824 */ /* 0x000fca00008e06c5 */
[----:B------:R0:W3:Y:S02]  /*61b0*/  @!P0 LDG.E.U16 R149, desc[UR8][R150.64] ;  /* 0x0000000896958981 */ /* 0x0000e4000c1e1500 */
[----:B0-----:R-:W-:-:S05]  /*61c0*/  IADD3 R150, P1, PT, R237, R198, RZ ;  /* 0x000000c6ed967210 */ /* 0x001fca0007f3e0ff */
[----:B------:R-:W-:-:S05]  /*61d0*/  IMAD.X R151, R208, 0x1, R197, P1 ;  /* 0x00000001d0977824 */ /* 0x000fca00008e06c5 */
[----:B------:R0:W4:Y:S01]  /*61e0*/  @!P0 LDG.E.U16 R165, desc[UR8][R150.64] ;  /* 0x0000000896a58981 */ /* 0x000122000c1e1500 */
[----:B-1----:R-:W-:Y:S02]  /*61f0*/  PRMT R157, RZ, 0x7610, R157 ;  /* 0x00007610ff9d7816 */ /* 0x002fe4000000009d */
[----:B0-----:R-:W-:-:S05]  /*6200*/  IADD3 R150, P1, PT, R207, R198, RZ ;  /* 0x000000c6cf967210 */ /* 0x001fca0007f3e0ff */
        /* <DEDUP_REMOVED lines=126> */
[----:B------:R-:W4:Y:S04]  /*69f0*/  @!P0 LDG.E.U16 R156, desc[UR8][R150.64] ;  /* 0x00000008969c8981 */ /* 0x000f28000c1e1500 */
[----:B------:R0:W-:Y:S04]  /*6a00*/  STS.U16 [R2+UR5+0x3800], R159 ;  /* 0x0038009f02007988 */ /* 0x0001e80008000405 */
[----:B0-----:R-:W4:Y:S04]  /*6a10*/  LDL R159, [R1+0x8c] ;  /* 0x00008c00019f7983 */ /* 0x001f280000100800 */
[----:B------:R-:W-:Y:S04]  /*6a20*/  STS.U16 [R2+UR5+0x3f00], R148 ;  /* 0x003f009402007988 */ /* 0x000fe80008000405 */
[----:B------:R-:W-:Y:S04]  /*6a30*/  STS.U16 [R2+UR5+0x3700], R164 ;  /* 0x003700a402007988 */ /* 0x000fe80008000405 */
[----:B------:R-:W-:Y:S04]  /*6a40*/  STS.U16 [R2+UR5+0x3900], R158 ;  /* 0x0039009e02007988 */ /* 0x000fe80008000405 */
[----:B--2---:R-:W-:Y:S04]  /*6a50*/  STS.U16 [R2+UR5+0x3a00], R166 ;  /* 0x003a00a602007988 */ /* 0x004fe80008000405 */
[----:B---3--:R-:W-:Y:S04]  /*6a60*/  STS.U16 [R2+UR5+0x3b00], R149 ;  /* 0x003b009502007988 */ /* 0x008fe80008000405 */
[----:B----4-:R-:W-:Y:S04]  /*6a70*/  STS.U16 [R2+UR5+0x3c00], R165 ;  /* 0x003c00a502007988 */ /* 0x010fe80008000405 */
[----:B------:R-:W-:Y:S04]  /*6a80*/  STS.U16 [R2+UR5+0x3d00], R157 ;  /* 0x003d009d02007988 */ /* 0x000fe80008000405 */
[----:B------:R-:W-:Y:S01]  /*6a90*/  STS.U16 [R2+UR5+0x3e00], R156 ;  /* 0x003e009c02007988 */ /* 0x000fe20008000405 */
[----:B------:R-:W-:Y:S06]  /*6aa0*/  BAR.SYNC.DEFER_BLOCKING 0x0 ;  /* 0x0000000000007b1d */ /* 0x000fec0000010000 */
[----:B------:R-:W-:Y:S04]  /*6ab0*/  LDSM.16.MT88.4 R148, [R167+UR5+0x4000] ;  /* 0x00400005a794783b */ /* 0x000fe80008004200 */
[----:B------:R-:W0:Y:S04]  /*6ac0*/  LDSM.16.M88.4 R164, [R3] ;  /* 0x0000000003a4783b */ /* 0x000e280000000200 */
[----:B------:R-:W1:Y:S01]  /*6ad0*/  LDSM.16.MT88.4 R156, [R159+UR5+0x4000] ;  /* 0x004000059f9c783b */ /* 0x000e620008004200 */
[-C--:B0-----:R-:W-:Y:S08]  /*6ae0*/  HMMA.16816.F32 R32, R148, R164.reuse, R32 ;  /* 0x000000a49420723c */ /* 0x081ff00000001820 */
[----:B-1----:R-:W-:Y:S08]  /*6af0*/  HMMA.16816.F32 R96, R156, R164, R96 ;  /* 0x000000a49c60723c */ /* 0x002ff00000001860 */
[-C--:B------:R-:W-:Y:S08]  /*6b00*/  HMMA.16816.F32 R36, R148, R166.reuse, R36 ;  /* 0x000000a69424723c */ /* 0x080ff00000001824 */
[----:B------:R-:W-:Y:S01]  /*6b10*/  HMMA.16816.F32 R100, R156, R166, R100 ;  /* 0x000000a69c64723c */ /* 0x000fe20000001864 */
[----:B------:R-:W0:Y:S07]  /*6b20*/  LDSM.16.M88.4 R164, [R3+0x800] ;  /* 0x0008000003a4783b */ /* 0x000e2e0000000200 */
[-C--:B0-----:R-:W-:Y:S08]  /*6b30*/  HMMA.16816.F32 R28, R148, R164.reuse, R28 ;  /* 0x000000a4941c723c */ /* 0x081ff0000000181c */
[----:B------:R-:W-:Y:S08]  /*6b40*/  HMMA.16816.F32 R40, R156, R164, R40 ;  /* 0x000000a49c28723c */ /* 0x000ff00000001828 */
        /* <DEDUP_REMOVED lines=28> */
[C---:B0-----:R-:W-:Y:S08]  /*6d10*/  HMMA.16816.F32 R160, R148.reuse, R164, R160 ;  /* 0x000000a494a0723c */ /* 0x041ff000000018a0 */
[----:B------:R-:W-:Y:S01]  /*6d20*/  HMMA.16816.F32 R88, R148, R166, R88 ;  /* 0x000000a69458723c */ /* 0x000fe20000001858 */
[----:B------:R-:W-:-:S02]  /*6d30*/  IMAD.MOV.U32 R148, RZ, RZ, R200 ;  /* 0x000000ffff947224 */ /* 0x000fc400078e00c8 */
[----:B------:R-:W-:Y:S02]  /*6d40*/  IMAD.MOV.U32 R149, RZ, RZ, R199 ;  /* 0x000000ffff957224 */ /* 0x000fe400078e00c7 */
[----:B------:R-:W-:-:S04]  /*6d50*/  IMAD.WIDE R148, R196, 0x2, R148 ;  /* 0x00000002c4947825 */ /* 0x000fc800078e0294 */
[----:B------:R-:W-:Y:S02]  /*6d60*/  IMAD.MOV.U32 R200, RZ, RZ, R148 ;  /* 0x000000ffffc87224 */ /* 0x000fe400078e0094 */
[----:B------:R-:W-:Y:S02]  /*6d70*/  IMAD.MOV.U32 R199, RZ, RZ, R149 ;  /* 0x000000ffffc77224 */ /* 0x000fe400078e0095 */
[----:B------:R-:W-:Y:S02]  /*6d80*/  IMAD.MOV.U32 R148, RZ, RZ, R7 ;  /* 0x000000ffff947224 */ /* 0x000fe400078e0007 */
        /* <DEDUP_REMOVED lines=63> */
[----:B------:R-:W-:Y:S01]  /*7180*/  IMAD.MOV.U32 R151, RZ, RZ, R24 ;  /* 0x000000ffff977224 */ /* 0x000fe200078e0018 */
[----:B------:R-:W2:Y:S01]  /*7190*/  LDL.LU R192, [R1+0xe8] ;  /* 0x0000e80001c07983 */ /* 0x000ea20000300800 */
[----:B------:R-:W-:Y:S02]  /*71a0*/  IMAD.MOV.U32 R168, RZ, RZ, R148 ;  /* 0x000000ffffa87224 */ /* 0x000fe400078e0094 */
[----:B------:R-:W-:Y:S02]  /*71b0*/  IMAD.MOV.U32 R169, RZ, RZ, R149 ;  /* 0x000000ffffa97224 */ /* 0x000fe400078e0095 */
[----:B------:R-:W-:-:S04]  /*71c0*/  IMAD.WIDE R150, R196, 0x2, R150 ;  /* 0x00000002c4967825 */ /* 0x000fc800078e0296 */
[----:B------:R-:W-:Y:S02]  /*71d0*/  IMAD.MOV.U32 R148, RZ, RZ, R171 ;  /* 0x000000ffff947224 */ /* 0x000fe400078e00ab */
[----:B------:R-:W-:Y:S01]  /*71e0*/  IMAD.MOV.U32 R149, RZ, RZ, R172 ;  /* 0x000000ffff957224 */ /* 0x000fe200078e00ac */
[----:B------:R0:W-:Y:S01]  /*71f0*/  STL [R1], R150 ;  /* 0x0000009601007387 */ /* 0x0001e20000100800 */
[----:B------:R-:W-:Y:S02]  /*7200*/  IMAD.MOV.U32 R24, RZ, RZ, R151 ;  /* 0x000000ffff187224 */ /* 0x000fe400078e0097 */
[----:B------:R-:W-:-:S04]  /*7210*/  IMAD.WIDE R148, R196, 0x2, R148 ;  /* 0x00000002c4947825 */ /* 0x000fc800078e0294 */
[----:B------:R-:W-:Y:S02]  /*7220*/  IMAD.MOV.U32 R171, RZ, RZ, R148 ;  /* 0x000000ffffab7224 */ /* 0x000fe400078e0094 */
[----:B------:R-:W-:Y:S02]  /*7230*/  IMAD.MOV.U32 R172, RZ, RZ, R149 ;  /* 0x000000ffffac7224 */ /* 0x000fe400078e0095 */
[----:B0-----:R-:W-:Y:S02]  /*7240*/  IMAD.MOV.U32 R150, RZ, RZ, R235 ;  /* 0x000000ffff967224 */ /* 0x001fe400078e00eb */
[----:B------:R-:W-:Y:S01]  /*7250*/  IMAD.MOV.U32 R151, RZ, RZ, R27 ;  /* 0x000000ffff977224 */ /* 0x000fe200078e001b */
[----:B------:R-:W3:Y:S01]  /*7260*/  LDL.LU R235, [R1+0xe4] ;  /* 0x0000e40001eb7983 */ /* 0x000ee20000300800 */
[----:B------:R-:W-:Y:S02]  /*7270*/  IMAD.MOV.U32 R148, RZ, RZ, R203 ;  /* 0x000000ffff947224 */ /* 0x000fe400078e00cb */
[----:B------:R-:W-:-:S02]  /*7280*/  IMAD.MOV.U32 R149, RZ, RZ, R173 ;  /* 0x000000ffff957224 */ /* 0x000fc400078e00ad */
[----:B------:R-:W-:-:S04]  /*7290*/  IMAD.WIDE R150, R196, 0x2, R150 ;  /* 0x00000002c4967825 */ /* 0x000fc800078e0296 */
[----:B------:R-:W-:Y:S01]  /*72a0*/  IMAD.WIDE R148, R196, 0x2, R148 ;  /* 0x00000002c4947825 */ /* 0x000fe200078e0294 */
[----:B------:R0:W-:Y:S03]  /*72b0*/  STL [R1+0x4], R150 ;  /* 0x0000049601007387 */ /* 0x0001e60000100800 */
[----:B------:R-:W-:Y:S02]  /*72c0*/  IMAD.MOV.U32 R27, RZ, RZ, R151 ;  /* 0x000000ffff1b7224 */ /* 0x000fe400078e0097 */
[----:B------:R-:W-:Y:S02]  /*72d0*/  IMAD.MOV.U32 R203, RZ, RZ, R148 ;  /* 0x000000ffffcb7224 */ /* 0x000fe400078e0094 */
[----:B------:R-:W-:Y:S02]  /*72e0*/  IMAD.MOV.U32 R173, RZ, RZ, R149 ;  /* 0x000000ffffad7224 */ /* 0x000fe400078e0095 */
[----:B------:R-:W-:-:S02]  /*72f0*/  IMAD.MOV.U32 R148, RZ, RZ, R244 ;  /* 0x000000ffff947224 */ /* 0x000fc400078e00f4 */
[----:B0-----:R-:W-:Y:S02]  /*7300*/  IMAD.MOV.U32 R150, RZ, RZ, R236 ;  /* 0x000000ffff967224 */ /* 0x001fe400078e00ec */
[----:B------:R-:W-:Y:S01]  /*7310*/  IMAD.MOV.U32 R151, RZ, RZ, R170 ;  /* 0x000000ffff977224 */ /* 0x000fe200078e00aa */
[----:B------:R-:W4:Y:S01]  /*7320*/  LDL.LU R236, [R1+0xe0] ;  /* 0x0000e00001ec7983 */ /* 0x000f220000300800 */
[----:B------:R-:W-:Y:S02]  /*7330*/  IMAD.MOV.U32 R149, RZ, RZ, R204 ;  /* 0x000000ffff957224 */ /* 0x000fe400078e00cc */
[----:B------:R-:W-:-:S04]  /*7340*/  IMAD.WIDE R150, R196, 0x2, R150 ;  /* 0x00000002c4967825 */ /* 0x000fc800078e0296 */
[----:B------:R-:W-:Y:S01]  /*7350*/  IMAD.WIDE R148, R196, 0x2, R148 ;  /* 0x00000002c4947825 */ /* 0x000fe200078e0294 */
[----:B------:R-:W-:Y:S01]  /*7360*/  STL [R1+0x8], R150 ;  /* 0x0000089601007387 */ /* 0x000fe20000100800 */
[----:B------:R-:W-:Y:S03]  /*7370*/  HMMA.16816.F32 R92, R156, R164, R92 ;  /* 0x000000a49c5c723c */ /* 0x000fe6000000185c */
[----:B------:R-:W2:Y:S04]  /*7380*/  LDL.LU R244, [R1+0xdc] ;  /* 0x0000dc0001f47983 */ /* 0x000ea80000300800 */
[----:B------:R0:W-:Y:S04]  /*7390*/  STL [R1+0xc], R148 ;  /* 0x00000c9401007387 */ /* 0x0001e80000100800 */
[----:B------:R-:W2:Y:S01]  /*73a0*/  LDL.LU R165, [R1+0x20] ;  /* 0x0000200001a57983 */ /* 0x000ea20000300800 */
[----:B------:R-:W-:-:S02]  /*73b0*/  IMAD.MOV.U32 R204, RZ, RZ, R149 ;  /* 0x000000ffffcc7224 */ /* 0x000fc400078e0095 */
[----:B0-----:R-:W-:Y:S02]  /*73c0*/  IMAD.MOV.U32 R148, RZ, RZ, R193 ;  /* 0x000000ffff947224 */ /* 0x001fe400078e00c1 */
[----:B------:R-:W-:Y:S01]  /*73d0*/  IMAD.MOV.U32 R149, RZ, RZ, R206 ;  /* 0x000000ffff957224 */ /* 0x000fe200078e00ce */
[----:B------:R-:W3:Y:S01]  /*73e0*/  LDL.LU R193, [R1+0xd8] ;  /* 0x0000d80001c17983 */ /* 0x000ee20000300800 */
[----:B------:R-:W-:-:S04]  /*73f0*/  IMAD.WIDE R148, R196, 0x2, R148 ;  /* 0x00000002c4947825 */ /* 0x000fc800078e0294 */
[----:B------:R-:W-:Y:S01]  /*7400*/  IMAD.MOV.U32 R206, RZ, RZ, R149 ;  /* 0x000000ffffce7224 */ /* 0x000fe200078e0095 */
[----:B------:R0:W-:Y:S02]  /*7410*/  STL [R1+0x10], R148 ;  /* 0x0000109401007387 */ /* 0x0001e40000100800 */
        /* <DEDUP_REMOVED lines=17> */
[----:B------:R2:W-:Y:S01]  /*7530*/  STL [R1+0x1c], R148 ;  /* 0x00001c9401007387 */ /* 0x0005e20000100800 */
[----:B------:R-:W-:Y:S02]  /*7540*/  IMAD.MOV.U32 R149, RZ, RZ, R214 ;  /* 0x000000ffff957224 */ /* 0x000fe400078e00d6 */
[----:B--2---:R-:W-:-:S04]  /*7550*/  IMAD.MOV.U32 R148, RZ, RZ, R165 ;  /* 0x000000ffff947224 */ /* 0x004fc800078e00a5 */
[----:B------:R-:W-:-:S04]  /*7560*/  IMAD.WIDE R148, R196, 0x2, R148 ;  /* 0x00000002c4947825 */ /* 0x000fc800078e0294 */
[----:B------:R-:W-:Y:S01]  /*7570*/  IMAD.MOV.U32 R214, RZ, RZ, R149 ;  /* 0x000000ffffd67224 */ /* 0x000fe200078e0095 */
[----:B------:R0:W-:Y:S02]  /*7580*/  STL [R1+0x20], R148 ;  /* 0x0000209401007387 */ /* 0x0001e40000100800 */
[----:B0-----:R-:W-:Y:S02]  /*7590*/  IMAD.MOV.U32 R148, RZ, RZ, R194 ;  /* 0x000000ffff947224 */ /* 0x001fe400078e00c2 */
[----:B------:R-:W-:Y:S01]  /*75a0*/  IMAD.MOV.U32 R149, RZ, RZ, R216 ;  /* 0x000000ffff957224 */ /* 0x000fe200078e00d8 */
[----:B------:R-:W2:Y:S01]  /*75b0*/  LDL.LU R194, [R1+0xc8] ;  /* 0x0000c80001c27983 */ /* 0x000ea20000300800 */
        /* <DEDUP_REMOVED lines=36> */
[----:B------:R-:W-:-:S05]  /*7800*/  IMAD.WIDE R148, R196, 0x2, R148 ;  /* 0x00000002c4947825 */ /* 0x000fca00078e0294 */
[----:B------:R0:W-:Y:S02]  /*7810*/  STL [R1+0x3c], R148 ;  /* 0x00003c9401007387 */ /* 0x0001e40000100800 */
[----:B0-----:R-:W-:Y:S02]  /*7820*/  IMAD.MOV.U32 R148, RZ, RZ, R183 ;  /* 0x000000ffff947224 */ /* 0x001fe400078e00b7 */
[----:B------:R-:W2:Y:S01]  /*7830*/  LDL.LU R183, [R1+0xac] ;  /* 0x0000ac0001b77983 */ /* 0x000ea20000300800 */
[----:B------:R-:W-:Y:S02]  /*7840*/  IMAD.MOV.U32 R228, RZ, RZ, R149 ;  /* 0x000000ffffe47224 */ /* 0x000fe400078e0095 */
[----:B------:R-:W-:Y:S02]  /*7850*/  IMAD.MOV.U32 R149, RZ, RZ, R230 ;  /* 0x000000ffff957224 */ /* 0x000fe400078e00e6 */
        /* <DEDUP_REMOVED lines=16> */
[----:B----4-:R-:W-:Y:S01]  /*7960*/  IMAD.MOV.U32 R149, RZ, RZ, R236 ;  /* 0x000000ffff957224 */ /* 0x010fe200078e00ec */
[----:B------:R-:W4:Y:S01]  /*7970*/  LDL.LU R244, [R1+0xa0] ;  /* 0x0000a00001f47983 */ /* 0x000f220000300800 */
[----:B------:R-:W-:-:S05]  /*7980*/  IMAD.WIDE R148, R196, 0x2, R148 ;  /* 0x00000002c4947825 */ /* 0x000fca00078e0294 */
[----:B------:R3:W-:Y:S01]  /*7990*/  STL [R1+0x4c], R148 ;  /* 0x00004c9401007387 */ /* 0x0007e20000100800 */
[----:B------:R-:W-:Y:S02]  /*79a0*/  IMAD.MOV.U32 R236, RZ, RZ, R149 ;  /* 0x000000ffffec7224 */ /* 0x000fe400078e0095 */
[----:B---3--:R-:W-:Y:S02]  /*79b0*/  IMAD.MOV.U32 R148, RZ, RZ, R0 ;  /* 0x000000ffff947224 */ /* 0x008fe400078e0000 */
[----:B------:R-:W3:Y:S01]  /*79c0*/  LDL.LU R0, [R1+0x9c] ;  /* 0x00009c0001007983 */ /* 0x000ee20000300800 */
[----:B------:R-:W-:Y:S02]  /*79d0*/  IMAD.MOV.U32 R149, RZ, RZ, R238 ;  /* 0x000000ffff957224 */ /* 0x000fe400078e00ee */
[----:B------:R-:W-:-:S04]  /*79e0*/  IMAD.WIDE R148, R196, 0x2, R148 ;  /* 0x00000002c4947825 */ /* 0x000fc800078e0294 */
[----:B------:R-:W-:Y:S01]  /*79f0*/  IMAD.MOV.U32 R238, RZ, RZ, R149 ;  /* 0x000000ffffee7224 */ /* 0x000fe200078e0095 */
[----:B------:R0:W-:Y:S01]  /*7a00*/  STL [R1+0x50], R148 ;  /* 0x0000509401007387 */ /* 0x0001e20000100800 */
[----:B--2---:R-:W-:Y:S02]  /*7a10*/  IMAD.MOV.U32 R149, RZ, RZ, R240 ;  /* 0x000000ffff957224 */ /* 0x004fe400078e00f0 */
[----:B0-----:R-:W-:Y:S02]  /*7a20*/  IMAD.MOV.U32 R148, RZ, RZ, R182 ;  /* 0x000000ffff947224 */ /* 0x001fe400078e00b6 */
[----:B------:R-:W2:Y:S02]  /*7a30*/  LDL.LU R182, [R1+0x98] ;  /* 0x0000980001b67983 */ /* 0x000ea40000300800 */
[----:B------:R-:W-:-:S05]  /*7a40*/  IMAD.WIDE R148, R196, 0x2, R148 ;  /* 0x00000002c4947825 */ /* 0x000fca00078e0294 */
[----:B------:R0:W-:Y:S02]  /*7a50*/  STL [R1+0x54], R148 ;  /* 0x0000549401007387 */ /* 0x0001e40000100800 */
[----:B0-----:R-:W-:Y:S02]  /*7a60*/  IMAD.MOV.U32 R148, RZ, RZ, R183 ;  /* 0x000000ffff947224 */ /* 0x001fe400078e00b7 */
[----:B------:R-:W2:Y:S01]  /*7a70*/  LDL.LU R183, [R1+0x94] ;  /* 0x0000940001b77983 */ /* 0x000ea20000300800 */
        /* <DEDUP_REMOVED lines=90> */
[C---:B------:R-:W-:Y:S01]  /*8020*/  IMAD.WIDE R148, R196.reuse, 0x2, R148 ;  /* 0x00000002c4947825 */ /* 0x040fe200078e0294 */
[----:B------:R-:W-:Y:S01]  /*8030*/  HMMA.16816.F32 R152, R156, R166, R152 ;  /* 0x000000a69c98723c */ /* 0x000fe20000001898 */
[----:B------:R-:W0:Y:S02]  /*8040*/  LDC R156, c[0x0][0x3a8] ;  /* 0x0000ea00ff9c7b82 */ /* 0x000e240000000800 */
[----:B------:R-:W-:Y:S01]  /*8050*/  IMAD.WIDE R150, R196, 0x2, R150 ;  /* 0x00000002c4967825 */ /* 0x000fe200078e0296 */
[----:B------:R3:W-:Y:S03]  /*8060*/  STL [R1+0x58], R148 ;  /* 0x0000589401007387 */ /* 0x0007e60000100800 */
[----:B------:R-:W-:-:S02]  /*8070*/  IMAD.MOV.U32 R242, RZ, RZ, R149 ;  /* 0x000000fffff27224 */ /* 0x000fc400078e0095 */
[----:B------:R-:W-:Y:S02]  /*8080*/  IMAD.MOV.U32 R237, RZ, RZ, R150 ;  /* 0x000000ffffed7224 */ /* 0x000fe400078e0096 */
[----:B------:R-:W-:Y:S02]  /*8090*/  IMAD.MOV.U32 R193, RZ, RZ, R151 ;  /* 0x000000ffffc17224 */ /* 0x000fe400078e0097 */
[----:B------:R-:W-:Y:S02]  /*80a0*/  IMAD.MOV.U32 R150, RZ, RZ, R239 ;  /* 0x000000ffff967224 */ /* 0x000fe400078e00ef */
[----:B---3--:R-:W-:Y:S02]  /*80b0*/  IMAD.MOV.U32 R148, RZ, RZ, R0 ;  /* 0x000000ffff947224 */ /* 0x008fe400078e0000 */
[----:B----4-:R-:W-:Y:S01]  /*80c0*/  IMAD.MOV.U32 R149, RZ, RZ, R244 ;  /* 0x000000ffff957224 */ /* 0x010fe200078e00f4 */
[----:B------:R1:W5:Y:S01]  /*80d0*/  LDL.LU R0, [R1+0x90] ;  /* 0x0000900001007983 */ /* 0x0003620000300800 */
[----:B------:R-:W-:-:S02]  /*80e0*/  IMAD.MOV.U32 R151, RZ, RZ, R194 ;  /* 0x000000ffff977224 */ /* 0x000fc400078e00c2 */
[----:B------:R-:W-:-:S04]  /*80f0*/  IMAD.WIDE R148, R196, 0x2, R148 ;  /* 0x00000002c4947825 */ /* 0x000fc800078e0294 */
[C---:B------:R-:W-:Y:S01]  /*8100*/  IMAD.WIDE R150, R196.reuse, 0x2, R150 ;  /* 0x00000002c4967825 */ /* 0x040fe200078e0296 */
[----:B------:R1:W-:Y:S03]  /*8110*/  STL [R1+0x5c], R148 ;  /* 0x00005c9401007387 */ /* 0x0003e60000100800 */
[----:B------:R-:W-:Y:S02]  /*8120*/  IMAD.MOV.U32 R239, RZ, RZ, R150 ;  /* 0x000000ffffef7224 */ /* 0x000fe400078e0096 */
[----:B------:R-:W-:Y:S02]  /*8130*/  IMAD.MOV.U32 R194, RZ, RZ, R151 ;  /* 0x000000ffffc27224 */ /* 0x000fe400078e0097 */
[----:B------:R-:W-:Y:S02]  /*8140*/  IMAD.MOV.U32 R150, RZ, RZ, R241 ;  /* 0x000000ffff967224 */ /* 0x000fe400078e00f1 */
[----:B------:R-:W-:Y:S01]  /*8150*/  IMAD.MOV.U32 R151, RZ, RZ, R195 ;  /* 0x000000ffff977224 */ /* 0x000fe200078e00c3 */
[----:B------:R-:W-:Y:S01]  /*8160*/  UIADD3 UR6, UPT, UPT, UR6, -0x1, URZ ;  /* 0xffffffff06067890 */ /* 0x000fe2000fffe0ff */
[----:B------:R-:W-:-:S03]  /*8170*/  IMAD.WIDE R150, R196, 0x2, R150 ;  /* 0x00000002c4967825 */ /* 0x000fc600078e0296 */
[----:B------:R-:W-:Y:S01]  /*8180*/  UISETP.NE.U32.AND UP0, UPT, UR6, URZ, UPT ;  /* 0x000000ff0600728c */ /* 0x000fe2000bf05070 */
[----:B------:R-:W-:Y:S02]  /*8190*/  IMAD.MOV.U32 R241, RZ, RZ, R150 ;  /* 0x000000fffff17224 */ /* 0x000fe400078e0096 */
[----:B------:R-:W-:Y:S02]  /*81a0*/  IMAD.MOV.U32 R195, RZ, RZ, R151 ;  /* 0x000000ffffc37224 */ /* 0x000fe400078e0097 */
[----:B------:R-:W-:Y:S02]  /*81b0*/  IMAD.MOV.U32 R150, RZ, RZ, R243 ;  /* 0x000000ffff967224 */ /* 0x000fe400078e00f3 */
[----:B------:R-:W-:Y:S02]  /*81c0*/  IMAD.MOV.U32 R151, RZ, RZ, R201 ;  /* 0x000000ffff977224 */ /* 0x000fe400078e00c9 */
[----:B0-----:R-:W-:Y:S02]  /*81d0*/  IMAD.SHL.U32 R156, R156, 0x10, RZ ;  /* 0x000000109c9c7824 */ /* 0x001fe400078e00ff */
[----:B------:R-:W-:Y:S01]  /*81e0*/  IMAD.WIDE R150, R196, 0x2, R150 ;  /* 0x00000002c4967825 */ /* 0x000fe200078e0296 */
[----:B------:R-:W-:-:S03]  /*81f0*/  UIADD3 UR7, UPT, UPT, UR7, -0x10, URZ ;  /* 0xfffffff007077890 */ /* 0x000fc6000fffe0ff */
[----:B------:R-:W-:-:S04]  /*8200*/  IMAD.WIDE R10, R196, 0x2, R10 ;  /* 0x00000002c40a7825 */ /* 0x000fc800078e020a */
[----:B------:R-:W-:-:S04]  /*8210*/  IMAD.WIDE R16, R196, 0x2, R16 ;  /* 0x00000002c4107825 */ /* 0x000fc800078e0210 */
[----:B------:R-:W-:-:S04]  /*8220*/  IMAD.WIDE R22, R196, 0x2, R22 ;  /* 0x00000002c4167825 */ /* 0x000fc800078e0216 */
[----:B------:R-:W-:Y:S02]  /*8230*/  IMAD.MOV.U32 R243, RZ, RZ, R150 ;  /* 0x000000fffff37224 */ /* 0x000fe400078e0096 */
[----:B------:R-:W-:Y:S02]  /*8240*/  IMAD.MOV.U32 R201, RZ, RZ, R151 ;  /* 0x000000ffffc97224 */ /* 0x000fe400078e0097 */
[----:B------:R-:W-:Y:S02]  /*8250*/  IMAD.MOV.U32 R244, RZ, RZ, R149 ;  /* 0x000000fffff47224 */ /* 0x000fe400078e0095 */
[----:B--2---:R-:W-:Y:S01]  /*8260*/  IMAD.WIDE R182, R156, 0x2, R182 ;  /* 0x000000029cb67825 */ /* 0x004fe200078e02b6 */
[----:B-1----:R-:W-:Y:S06]  /*8270*/  BRA.U UP0, `(.L_x_2) ;  /* 0xffffffcd00807547 */ /* 0x002fec000b83ffff */
[----:B------:R-:W-:Y:S02]  /*8280*/  F2FP.F16.F32.PACK_AB R4, R69, R65 ;  /* 0x000000414504723e */ /* 0x000fe400000000ff */
[----:B------:R-:W-:Y:S02]  /*8290*/  F2FP.F16.F32.PACK_AB R65, R76, R72 ;  /* 0x000000484c41723e */ /* 0x000fe400000000ff */
[----:B------:R-:W-:Y:S02]  /*82a0*/  F2FP.F16.F32.PACK_AB R64, R68, R64 ;  /* 0x000000404440723e */ /* 0x000fe400000000ff */
[----:B------:R-:W-:Y:S02]  /*82b0*/  F2FP.F16.F32.PACK_AB R72, R102, R98 ;  /* 0x000000626648723e */ /* 0x000fe400000000ff */
[----:B------:R-:W-:Y:S02]  /*82c0*/  F2FP.F16.F32.PACK_AB R68, R101, R97 ;  /* 0x000000616544723e */ /* 0x000fe400000000ff */
[----:B------:R-:W-:-:S02]  /*82d0*/  F2FP.F16.F32.PACK_AB R9, R78, R74 ;  /* 0x0000004a4e09723e */ /* 0x000fc400000000ff */
        /* <DEDUP_REMOVED lines=57> */
[----:B------:R-:W-:-:S07]  /*8670*/  F2FP.F16.F32.PACK_AB R32, R36, R32 ;  /* 0x000000202420723e */ /* 0x000fce00000000ff */
.L_x_1:
[----:B------:R-:W2:Y:S01]  /*8680*/  LDL.LU R31, [R1+0x88] ;  /* 0x00008800011f7983 */ /* 0x000ea20000300800 */
[----:B------:R-:W1:Y:S01]  /*8690*/  S2R R30, SR_TID.X ;  /* 0x00000000001e7919 */ /* 0x000e620000002100 */
[----:B------:R-:W3:Y:S01]  /*86a0*/  S2UR UR5, SR_CgaCtaId ;  /* 0x00000000000579c3 */ /* 0x000ee20000008800 */
[----:B------:R-:W4:Y:S01]  /*86b0*/  LDCU UR7, c[0x0][0x39c] ;  /* 0x00007380ff0777ac */ /* 0x000f220008000800 */
[----:B------:R-:W4:Y:S01]  /*86c0*/  LDL.LU R61, [R1+0x84] ;  /* 0x00008400013d7983 */ /* 0x000f220000300800 */
[----:B------:R-:W0:Y:S01]  /*86d0*/  S2R R36, SR_TID.X ;  /* 0x0000000000247919 */ /* 0x000e220000002100 */
[----:B------:R-:W-:Y:S01]  /*86e0*/  UMOV UR4, 0x400 ;  /* 0x0000040000047882 */ /* 0x000fe20000000000 */
[----:B------:R-:W4:Y:S01]  /*86f0*/  LDCU.64 UR10, c[0x0][0x398] ;  /* 0x00007300ff0a77ac */ /* 0x000f220008000a00 */
[----:B------:R-:W0:Y:S01]  /*8700*/  LDCU UR6, c[0x0][0x39c] ;  /* 0x00007380ff0677ac */ /* 0x000e220008000800 */
[----:B------:R-:W0:Y:S01]  /*8710*/  LDCU UR12, c[0x0][0x39c] ;  /* 0x00007380ff0c77ac */ /* 0x000e220008000800 */
[----:B-1----:R-:W-:-:S02]  /*8720*/  IMAD.SHL.U32 R2, R30, 0x200, RZ ;  /* 0x000002001e027824 */ /* 0x002fc400078e00ff */
[C---:B------:R-:W-:Y:S02]  /*8730*/  IMAD.SHL.U32 R3, R30.reuse, 0x800, RZ ;  /* 0x000008001e037824 */ /* 0x040fe400078e00ff */
[----:B------:R-:W-:Y:S01]  /*8740*/  IMAD.SHL.U32 R29, R30, 0x10, RZ ;  /* 0x000000101e1d7824 */ /* 0x000fe200078e00ff */
[----:B------:R-:W-:Y:S02]  /*8750*/  LOP3.LUT R2, R2, 0x3000, RZ, 0xc0, !PT ;  /* 0x0000300002027812 */ /* 0x000fe400078ec0ff */
[----:B0-----:R-:W-:Y:S01]  /*8760*/  LOP3.LUT R28, R3, 0x3000, RZ, 0xc0, !PT ;  /* 0x00003000031c7812 */ /* 0x001fe200078ec0ff */
[----:B---3--:R-:W-:Y:S01]  /*8770*/  ULEA UR4, UR5, UR4, 0x18 ;  /* 0x0000000405047291 */ /* 0x008fe2000f8ec0ff */
[----:B------:R-:W-:Y:S01]  /*8780*/  SHF.R.U32.HI R36, RZ, 0x5, R36 ;  /* 0x00000005ff247819 */ /* 0x000fe20000011624 */
[----:B------:R-:W0:Y:S01]  /*8790*/  LDCU UR5, c[0x0][0x3b4] ;  /* 0x00007680ff0577ac */ /* 0x000e220008000800 */
[----:B------:R-:W-:Y:S02]  /*87a0*/  LOP3.LUT R29, R28, 0x3f0, R29, 0xf8, !PT ;  /* 0x000003f01c1d7812 */ /* 0x000fe400078ef81d */
[----:B------:R-:W-:-:S04]  /*87b0*/  SGXT.U32 R36, R36, 0x2 ;  /* 0x000000022424781a */ /* 0x000fc80000000000 */
[C-C-:B-----5:R-:W-:Y:S02]  /*87c0*/  LOP3.LUT R28, R0.reuse, 0x1fc, R36.reuse, 0xfe, !PT ;  /* 0x000001fc001c7812 */ /* 0x160fe400078efe24 */
[C---:B------:R-:W-:Y:S02]  /*87d0*/  LOP3.LUT R62, R0.reuse, R36, RZ, 0xfc, !PT ;  /* 0x00000024003e7212 */ /* 0x040fe400078efcff */
[C-C-:B------:R-:W-:Y:S02]  /*87e0*/  LOP3.LUT R194, R0.reuse, 0x4, R36.reuse, 0xfe, !PT ;  /* 0x0000000400c27812 */ /* 0x140fe400078efe24 */
[C-C-:B------:R-:W-:Y:S02]  /*87f0*/  LOP3.LUT R192, R0.reuse, 0x8, R36.reuse, 0xfe, !PT ;  /* 0x0000000800c07812 */ /* 0x140fe400078efe24 */
[C-C-:B------:R-:W-:Y:S02]  /*8800*/  LOP3.LUT R190, R0.reuse, 0xc, R36.reuse, 0xfe, !PT ;  /* 0x0000000c00be7812 */ /* 0x140fe400078efe24 */
[----:B------:R-:W-:-:S02]  /*8810*/  LOP3.LUT R211, R0, 0x14, R36, 0xfe, !PT ;  /* 0x0000001400d37812 */ /* 0x000fc400078efe24 */
[C-C-:B------:R-:W-:Y:S02]  /*8820*/  LOP3.LUT R210, R0.reuse, 0x18, R36.reuse, 0xfe, !PT ;  /* 0x0000001800d27812 */ /* 0x140fe400078efe24 */
[C-C-:B------:R-:W-:Y:S02]  /*8830*/  LOP3.LUT R209, R0.reuse, 0x1c, R36.reuse, 0xfe, !PT ;  /* 0x0000001c00d17812 */ /* 0x140fe400078efe24 */
        /* <DEDUP_REMOVED lines=98> */
[----:B------:R-:W-:Y:S02]  /*8e60*/  LOP3.LUT R122, R0, 0x1a8, R36, 0xfe, !PT ;  /* 0x000001a8007a7812 */ /* 0x000fe400078efe24 */
[----:B--2---:R-:W-:Y:S01]  /*8e70*/  LOP3.LUT R3, R2, 0xc60, R31, 0xf8, !PT ;  /* 0x00000c6002037812 */ /* 0x004fe200078ef81f */
[----:B------:R-:W-:-:S05]  /*8e80*/  IMAD.SHL.U32 R2, R30, 0x4, RZ ;  /* 0x000000041e027824 */ /* 0x000fca00078e00ff */
[----:B------:R-:W-:Y:S01]  /*8e90*/  LOP3.LUT R205, R3, 0x70, R2, 0x78, !PT ;  /* 0x0000007003cd7812 */ /* 0x000fe200078e7802 */
[----:B------:R-:W-:Y:S01]  /*8ea0*/  BAR.SYNC.DEFER_BLOCKING 0x0 ;  /* 0x0000000000007b1d */ /* 0x000fe20000010000 */
[----:B------:R-:W-:-:S04]  /*8eb0*/  SHF.R.U32.HI R2, RZ, 0x1, R30 ;  /* 0x00000001ff027819 */ /* 0x000fc8000001161e */
[----:B------:R-:W-:-:S03]  /*8ec0*/  LOP3.LUT R2, R29, 0x20, R2, 0x78, !PT ;  /* 0x000000201d027812 */ /* 0x000fc600078e7802 */
[----:B------:R-:W1:Y:S01]  /*8ed0*/  LDC R3, c[0x0][0x3b8] ;  /* 0x0000ee00ff037b82 */ /* 0x000e620000000800 */
[----:B------:R-:W-:Y:S04]  /*8ee0*/  STS.128 [R205+UR4], R32 ;  /* 0x00000020cd007988 */ /* 0x000fe80008000c04 */
[----:B------:R-:W-:Y:S04]  /*8ef0*/  STS.128 [R205+UR4+0x200], R40 ;  /* 0x00020028cd007988 */ /* 0x000fe80008000c04 */
[----:B------:R-:W-:Y:S04]  /*8f00*/  STS.128 [R205+UR4+0x80], R44 ;  /* 0x0000802ccd007988 */ /* 0x000fe80008000c04 */
[----:B------:R-:W-:Y:S04]  /*8f10*/  STS.128 [R205+UR4+0x280], R48 ;  /* 0x00028030cd007988 */ /* 0x000fe80008000c04 */
[----:B------:R-:W-:Y:S04]  /*8f20*/  STS.128 [R205+UR4+0x100], R96 ;  /* 0x00010060cd007988 */ /* 0x000fe80008000c04 */
[----:B------:R0:W-:Y:S04]  /*8f30*/  STS.128 [R205+UR4+0x300], R68 ;  /* 0x00030044cd007988 */ /* 0x0001e80008000c04 */
[----:B------:R-:W-:Y:S04]  /*8f40*/  STS.128 [R205+UR4+0x180], R72 ;  /* 0x00018048cd007988 */ /* 0x000fe80008000c04 */
[----:B------:R-:W-:Y:S01]  /*8f50*/  STS.128 [R205+UR4+0x380], R76 ;  /* 0x0003804ccd007988 */ /* 0x000fe20008000c04 */
[----:B------:R-:W-:Y:S01]  /*8f60*/  BAR.SYNC.DEFER_BLOCKING 0x0 ;  /* 0x0000000000007b1d */ /* 0x000fe20000010000 */
[----:B------:R-:W-:-:S02]  /*8f70*/  LOP3.LUT R31, R0, 0x10, R36, 0xfe, !PT ;  /* 0x00000010001f7812 */ /* 0x000fc400078efe24 */
[----:B----4-:R-:W-:Y:S02]  /*8f80*/  ISETP.GE.AND P0, PT, R61, UR10, PT ;  /* 0x0000000a3d007c0c */ /* 0x010fe4000bf06270 */
[----:B------:R-:W-:Y:S01]  /*8f90*/  LOP3.LUT R60, R2, 0x40, RZ, 0x3c, !PT ;  /* 0x00000040023c7812 */ /* 0x000fe200078e3cff */
[----:B------:R-:W2:Y:S01]  /*8fa0*/  LDCU UR10, c[0x0][0x39c] ;  /* 0x00007380ff0a77ac */ /* 0x000ea20008000800 */
        /* <DEDUP_REMOVED lines=8> */
[C-C-:B------:R-:W-:Y:S01]  /*9030*/  LOP3.LUT R135, R0.reuse, 0x1cc, R36.reuse, 0xfe, !PT ;  /* 0x000001cc00877812 */ /* 0x140fe200078efe24 */
[----:B------:R-:W3:Y:S01]  /*9040*/  LDS.128 R32, [R2+UR4] ;  /* 0x0000000402207984 */ /* 0x000ee20008000c00 */
[----:B------:R-:W-:-:S02]  /*9050*/  LOP3.LUT R136, R0, 0x1d0, R36, 0xfe, !PT ;  /* 0x000001d000887812 */ /* 0x000fc400078efe24 */
[C-C-:B------:R-:W-:Y:S01]  /*9060*/  LOP3.LUT R137, R0.reuse, 0x1d4, R36.reuse, 0xfe, !PT ;  /* 0x000001d400897812 */ /* 0x140fe200078efe24 */
[----:B------:R-:W-:Y:S01]  /*9070*/  LDS.128 R40, [R2+UR4+0x800] ;  /* 0x0008000402287984 */ /* 0x000fe20008000c00 */
[C-C-:B------:R-:W-:Y:S02]  /*9080*/  LOP3.LUT R138, R0.reuse, 0x1d8, R36.reuse, 0xfe, !PT ;  /* 0x000001d8008a7812 */ /* 0x140fe400078efe24 */
[C-C-:B------:R-:W-:Y:S01]  /*9090*/  LOP3.LUT R139, R0.reuse, 0x1dc, R36.reuse, 0xfe, !PT ;  /* 0x000001dc008b7812 */ /* 0x140fe200078efe24 */
[----:B------:R-:W4:Y:S01]  /*90a0*/  LDS.128 R44, [R60+UR4] ;  /* 0x000000043c2c7984 */ /* 0x000f220008000c00 */
[C-C-:B------:R-:W-:Y:S02]  /*90b0*/  LOP3.LUT R140, R0.reuse, 0x1e0, R36.reuse, 0xfe, !PT ;  /* 0x000001e0008c7812 */ /* 0x140fe400078efe24 */
[C-C-:B------:R-:W-:Y:S01]  /*90c0*/  LOP3.LUT R141, R0.reuse, 0x1e4, R36.reuse, 0xfe, !PT ;  /* 0x000001e4008d7812 */ /* 0x140fe200078efe24 */
[----:B------:R-:W-:Y:S01]  /*90d0*/  LDS.128 R48, [R2+UR4+0xc00] ;  /* 0x000c000402307984 */ /* 0x000fe20008000c00 */
[----:B------:R-:W-:-:S02]  /*90e0*/  LOP3.LUT R142, R0, 0x1e8, R36, 0xfe, !PT ;  /* 0x000001e8008e7812 */ /* 0x000fc400078efe24 */
[C-C-:B------:R-:W-:Y:S01]  /*90f0*/  LOP3.LUT R143, R0.reuse, 0x1ec, R36.reuse, 0xfe, !PT ;  /* 0x000001ec008f7812 */ /* 0x140fe200078efe24 */
[----:B------:R-:W-:Y:S01]  /*9100*/  LDS.128 R52, [R60+UR4+0x400] ;  /* 0x000400043c347984 */ /* 0x000fe20008000c00 */
[C-C-:B------:R-:W-:Y:S02]  /*9110*/  LOP3.LUT R144, R0.reuse, 0x1f0, R36.reuse, 0xfe, !PT ;  /* 0x000001f000907812 */ /* 0x140fe400078efe24 */
[C-C-:B------:R-:W-:Y:S01]  /*9120*/  LOP3.LUT R145, R0.reuse, 0x1f4, R36.reuse, 0xfe, !PT ;  /* 0x000001f400917812 */ /* 0x140fe200078efe24 */
[----:B------:R-:W-:Y:S01]  /*9130*/  LDS.128 R56, [R60+UR4+0x800] ;  /* 0x000800043c387984 */ /* 0x000fe20008000c00 */
[----:B------:R-:W-:Y:S02]  /*9140*/  LOP3.LUT R0, R0, 0x1f8, R36, 0xfe, !PT ;  /* 0x000001f800007812 */ /* 0x000fe400078efe24 */
[----:B------:R-:W-:Y:S01]  /*9150*/  ISETP.LT.AND P1, PT, R28, UR7, !P0 ;  /* 0x000000071c007c0c */ /* 0x000fe2000c721270 */
[----:B------:R-:W3:Y:S01]  /*9160*/  LDS.128 R36, [R2+UR4+0x400] ;  /* 0x0004000402247984 */ /* 0x000ee20008000c00 */
[----:B------:R-:W-:Y:S01]  /*9170*/  ISETP.LT.AND P5, PT, R31, UR6, !P0 ;  /* 0x000000061f007c0c */ /* 0x000fe2000c7a1270 */
[----:B------:R-:W4:Y:S02]  /*9180*/  LDCU.64 UR6, c[0x0][0x390] ;  /* 0x00007200ff0677ac */ /* 0x000f240008000a00 */
[----:B------:R-:W3:Y:S01]  /*9190*/  LDS.128 R28, [R60+UR4+0xc00] ;  /* 0x000c00043c1c7984 */ /* 0x000ee20008000c00 */
[----:B------:R-:W-:Y:S01]  /*91a0*/  BAR.SYNC.DEFER_BLOCKING 0x0 ;  /* 0x0000000000007b1d */ /* 0x000fe20000010000 */
[----:B0-----:R-:W-:-:S02]  /*91b0*/  IMAD R68, R61, UR5, RZ ;  /* 0x000000053d447c24 */ /* 0x001fc4000f8e02ff */
[----:B-1----:R-:W-:-:S03]  /*91c0*/  IMAD R70, R62, R3, RZ ;  /* 0x000000033e467224 */ /* 0x002fc600078e02ff */
[----:B------:R-:W0:Y:S01]  /*91d0*/  LDCU UR5, c[0x0][0x39c] ;  /* 0x00007380ff0577ac */ /* 0x000e220008000800 */
[----:B------:R-:W-:Y:S02]  /*91e0*/  ISETP.LT.AND P6, PT, R62, UR11, !P0 ;  /* 0x0000000b3e007c0c */ /* 0x000fe4000c7c1270 */
[----:B--2---:R-:W-:Y:S02]  /*91f0*/  ISETP.LT.AND P4, PT, R194, UR10, !P0 ;  /* 0x0000000ac2007c0c */ /* 0x004fe4000c781270 */
[----:B----4-:R-:W-:Y:S01]  /*9200*/  LEA R61, P2, R68, UR6, 0x1 ;  /* 0x00000006443d7c11 */ /* 0x010fe2000f8408ff */
[----:B------:R-:W-:Y:S04]  /*9210*/  STS.128 [R205+UR4], R124 ;  /* 0x0000007ccd007988 */ /* 0x000fe80008000c04 */
[----:B------:R-:W-:Y:S04]  /*9220*/  STS.128 [R205+UR4+0x200], R24 ;  /* 0x00020018cd007988 */ /* 0x000fe80008000c04 */
[----:B------:R1:W-:Y:S04]  /*9230*/  STS.128 [R205+UR4+0x80], R16 ;  /* 0x00008010cd007988 */ /* 0x0003e80008000c04 */
[----:B------:R-:W-:Y:S04]  /*9240*/  STS.128 [R205+UR4+0x280], R20 ;  /* 0x00028014cd007988 */ /* 0x000fe80008000c04 */
[----:B------:R-:W-:Y:S04]  /*9250*/  STS.128 [R205+UR4+0x100], R64 ;  /* 0x00010040cd007988 */ /* 0x000fe80008000c04 */
[----:B------:R2:W-:Y:S04]  /*9260*/  STS.128 [R205+UR4+0x300], R4 ;  /* 0x00030004cd007988 */ /* 0x0005e80008000c04 */
[----:B------:R4:W-:Y:S04]  /*9270*/  STS.128 [R205+UR4+0x180], R8 ;  /* 0x00018008cd007988 */ /* 0x0009e80008000c04 */
[----:B------:R0:W-:Y:S01]  /*9280*/  STS.128 [R205+UR4+0x380], R12 ;  /* 0x0003800ccd007988 */ /* 0x0001e20008000c04 */
[----:B------:R-:W-:Y:S01]  /*9290*/  IMAD R194, R194, R3, RZ ;  /* 0x00000003c2c27224 */ /* 0x000fe200078e02ff */
[----:B------:R-:W3:Y:S01]  /*92a0*/  LDCU UR6, c[0x0][0x39c] ;  /* 0x00007380ff0677ac */ /* 0x000ee20008000800 */
[----:B------:R-:W-:Y:S01]  /*92b0*/  BAR.SYNC.DEFER_BLOCKING 0x0 ;  /* 0x0000000000007b1d */ /* 0x000fe20000010000 */
[----:B------:R-:W-:-:S02]  /*92c0*/  LEA.HI.X.SX32 R62, R68, UR7, 0x1, P2 ;  /* 0x00000007443e7c11 */ /* 0x000fc400090f0eff */
[----:B-1----:R-:W-:Y:S02]  /*92d0*/  LEA R16, P2, R70, R61, 0x1 ;  /* 0x0000003d46107211 */ /* 0x002fe400078408ff */
[----:B------:R-:W-:Y:S01]  /*92e0*/  ISETP.LT.AND P3, PT, R192, UR12, !P0 ;  /* 0x0000000cc0007c0c */ /* 0x000fe2000c761270 */
[----:B------:R-:W1:Y:S01]  /*92f0*/  LDCU UR7, c[0x0][0x39c] ;  /* 0x00007380ff0777ac */ /* 0x000e620008000800 */
[-C--:B------:R-:W-:Y:S01]  /*9300*/  LEA.HI.X.SX32 R17, R70, R62.reuse, 0x1, P2 ;  /* 0x0000003e46117211 */ /* 0x080fe200010f0eff */
[----:B------:R-:W-:Y:S01]  /*9310*/  IMAD R192, R192, R3, RZ ;  /* 0x00000003c0c07224 */ /* 0x000fe200078e02ff */
[C---:B--2---:R-:W-:Y:S01]  /*9320*/  LEA R4, P2, R194.reuse, R61, 0x1 ;  /* 0x0000003dc2047211 */ /* 0x044fe200078408ff */
[----:B------:R-:W2:Y:S03]  /*9330*/  LDCU UR10, c[0x0][0x39c] ;  /* 0x00007380ff0a77ac */ /* 0x000ea60008000800 */
[----:B------:R-:W-:Y:S01]  /*9340*/  LEA.HI.X.SX32 R5, R194, R62, 0x1, P2 ;  /* 0x0000003ec2057211 */ /* 0x000fe200010f0eff */
[----:B------:R-:W1:Y:S01]  /*9350*/  LDCU UR11, c[0x0][0x39c] ;  /* 0x00007380ff0b77ac */ /* 0x000e620008000800 */
[C---:B0-----:R-:W-:Y:S01]  /*9360*/  ISETP.LT.AND P2, PT, R190.reuse, UR5, !P0 ;  /* 0x00000005be007c0c */ /* 0x041fe2000c741270 */
[----:B------:R-:W-:Y:S01]  /*9370*/  IMAD R190, R190, R3, RZ ;  /* 0x00000003bebe7224 */ /* 0x000fe200078e02ff */
[----:B------:R-:W0:Y:S01]  /*9380*/  LDCU UR5, c[0x0][0x39c] ;  /* 0x00007380ff0577ac */ /* 0x000e220008000800 */
[----:B---3--:R-:W-:Y:S01]  /*9390*/  @P6 STG.E.U16 desc[UR8][R16.64], R32 ;  /* 0x0000002010006986 */ /* 0x008fe2000c101508 */
[----:B------:R-:W-:Y:S01]  /*93a0*/  LEA R6, P6, R192, R61, 0x1 ;  /* 0x0000003dc0067211 */ /* 0x000fe200078c08ff */
[----:B------:R-:W-:-:S02]  /*93b0*/  IMAD R70, R3, 0x10, R70 ;  /* 0x0000001003467824 */ /* 0x000fc400078e0246 */
[----:B------:R-:W-:Y:S01]  /*93c0*/  LDS.128 R24, [R2+UR4+0xc00] ;  /* 0x000c000402187984 */ /* 0x000fe20008000c00 */
[-C--:B------:R-:W-:Y:S02]  /*93d0*/  LEA.HI.X.SX32 R7, R192, R62.reuse, 0x1, P6 ;  /* 0x0000003ec0077211 */ /* 0x080fe400030f0eff */
[CC--:B----4-:R-:W-:Y:S01]  /*93e0*/  LEA R8, P6, R190.reuse, R61.reuse, 0x1 ;  /* 0x0000003dbe087211 */ /* 0x0d0fe200078c08ff */
[----:B------:R3:W-:Y:S01]  /*93f0*/  @P4 STG.E.U16 desc[UR8][R4.64], R44 ;  /* 0x0000002c04004986 */ /* 0x0007e2000c101508 */
[----:B------:R-:W-:Y:S01]  /*9400*/  ISETP.LT.AND P4, PT, R211, UR6, !P0 ;  /* 0x00000006d3007c0c */ /* 0x000fe2000c781270 */
[C---:B------:R-:W-:Y:S01]  /*9410*/  IMAD R12, R3.reuse, 0x4, R70 ;  /* 0x00000004030c7824 */ /* 0x040fe200078e0246 */
[----:B------:R-:W-:Y:S01]  /*9420*/  LEA.HI.X.SX32 R9, R190, R62, 0x1, P6 ;  /* 0x0000003ebe097211 */ /* 0x000fe200030f0eff */
[----:B------:R-:W4:Y:S01]  /*9430*/  LDCU UR6, c[0x0][0x39c] ;  /* 0x00007380ff0677ac */ /* 0x000f220008000800 */
[----:B------:R-:W-:Y:S01]  /*9440*/  LEA R10, P6, R70, R61, 0x1 ;  /* 0x0000003d460a7211 */ /* 0x000fe200078c08ff */
[----:B------:R-:W-:-:S03]  /*9450*/  IMAD R14, R3, 0x4, R12 ;  /* 0x00000004030e7824 */ /* 0x000fc600078e020c */
[----:B------:R-:W-:Y:S01]  /*9460*/  LEA.HI.X.SX32 R11, R70, R62, 0x1, P6 ;  /* 0x0000003e460b7211 */ /* 0x000fe200030f0eff */
[----:B------:R2:W-:Y:S01]  /*9470*/  @P3 STG.E.U16 desc[UR8][R6.64], R36 ;  /* 0x0000002406003986 */ /* 0x0005e2000c101508 */
[----:B---3--:R-:W-:-:S03]  /*9480*/  LEA R4, P6, R12, R61, 0x1 ;  /* 0x0000003d0c047211 */ /* 0x008fc600078c08ff */
[----:B------:R3:W-:Y:S01]  /*9490*/  @P2 STG.E.U16 desc[UR8][R8.64], R52 ;  /* 0x0000003408002986 */ /* 0x0007e2000c101508 */
[----:B-1----:R-:W-:Y:S01]  /*94a0*/  ISETP.LT.AND P3, PT, R210, UR7, !P0 ;  /* 0x00000007d2007c0c */ /* 0x002fe2000c761270 */
[----:B------:R-:W1:Y:S01]  /*94b0*/  LDCU UR7, c[0x0][0x39c] ;  /* 0x00007380ff0777ac */ /* 0x000e620008000800 */
[-C--:B------:R-:W-:Y:S01]  /*94c0*/  LEA.HI.X.SX32 R5, R12, R62.reuse, 0x1, P6 ;  /* 0x0000003e0c057211 */ /* 0x080fe200030f0eff */
[----:B------:R-:W-:Y:S01]  /*94d0*/  @P5 STG.E.U16 desc[UR8][R10.64], R40 ;  /* 0x000000280a005986 */ /* 0x000fe2000c101508 */
[----:B0-----:R-:W-:Y:S01]  /*94e0*/  ISETP.LT.AND P5, PT, R208, UR5, !P0 ;  /* 0x00000005d0007c0c */ /* 0x001fe2000c7a1270 */
[----:B------:R-:W0:Y:S01]  /*94f0*/  LDCU UR5, c[0x0][0x39c] ;  /* 0x00007380ff0577ac */ /* 0x000e220008000800 */
[----:B------:R-:W-:Y:S01]  /*9500*/  IMAD R12, R3, 0x4, R14 ;  /* 0x00000004030c7824 */ /* 0x000fe200078e020e */
[CC--:B--2---:R-:W-:Y:S02]  /*9510*/  LEA R6, P6, R14.reuse, R61.reuse, 0x1 ;  /* 0x0000003d0e067211 */ /* 0x0c4fe400078c08ff */
[----:B------:R-:W-:Y:S01]  /*9520*/  ISETP.LT.AND P2, PT, R209, UR10, !P0 ;  /* 0x0000000ad1007c0c */ /* 0x000fe2000c741270 */
[----:B------:R2:W-:Y:S01]  /*9530*/  @P4 STG.E.U16 desc[UR8][R4.64], R56 ;  /* 0x0000003804004986 */ /* 0x0005e2000c101508 */
[----:B------:R-:W-:Y:S01]  /*9540*/  LEA.HI.X.SX32 R7, R14, R62, 0x1, P6 ;  /* 0x0000003e0e077211 */ /* 0x000fe200030f0eff */
[----:B------:R-:W-:Y:S01]  /*9550*/  IMAD R14, R3, 0x4, R12 ;  /* 0x00000004030e7824 */ /* 0x000fe200078e020c */
[----:B---3--:R-:W-:Y:S01]  /*9560*/  LEA R8, P6, R12, R61, 0x1 ;  /* 0x0000003d0c087211 */ /* 0x008fe200078c08ff */
[----:B------:R-:W3:Y:S01]  /*9570*/  LDCU UR10, c[0x0][0x39c] ;  /* 0x00007380ff0a77ac */ /* 0x000ee20008000800 */
[----:B----4-:R-:W-:-:S02]  /*9580*/  ISETP.LT.AND P4, PT, R207, UR6, !P0 ;  /* 0x00000006cf007c0c */ /* 0x010fc4000c781270 */
[-C--:B------:R-:W-:Y:S01]  /*9590*/  LEA.HI.X.SX32 R9, R12, R62.reuse, 0x1, P6 ;  /* 0x0000003e0c097211 */ /* 0x080fe200030f0eff */
[----:B------:R-:W4:Y:S01]  /*95a0*/  LDCU UR6, c[0x0][0x39c] ;  /* 0x00007380ff0677ac */ /* 0x000f220008000800 */
[----:B------:R-:W-:Y:S01]  /*95b0*/  IMAD R12, R3, 0x4, R14 ;  /* 0x00000004030c7824 */ /* 0x000fe200078e020e */
[-C--:B--2---:R-:W-:Y:S02]  /*95c0*/  LEA R4, P6, R14, R61.reuse, 0x1 ;  /* 0x0000003d0e047211 */ /* 0x084fe400078c08ff */
[----:B------:R-:W-:Y:S02]  /*95d0*/  PRMT R32, R32, 0x7632, R32 ;  /* 0x0000763220207816 */ /* 0x000fe40000000020 */
[----:B------:R-:W-:Y:S01]  /*95e0*/  LEA.HI.X.SX32 R5, R14, R62, 0x1, P6 ;  /* 0x0000003e0e057211 */ /* 0x000fe200030f0eff */
[----:B------:R-:W-:Y:S01]  /*95f0*/  @P3 STG.E.U16 desc[UR8][R6.64], R48 ;  /* 0x0000003006003986 */ /* 0x000fe2000c101508 */
[----:B------:R-:W-:-:S03]  /*9600*/  LEA R10, P6, R12, R61, 0x1 ;  /* 0x0000003d0c0a7211 */ /* 0x000fc600078c08ff */
[----:B------:R-:W-:Y:S01]  /*9610*/  @P2 STG.E.U16 desc[UR8][R8.64], R28 ;  /* 0x0000001c08002986 */ /* 0x000fe2000c101508 */
[----:B0-----:R-:W-:Y:S01]  /*9620*/  ISETP.LT.AND P2, PT, R203, UR5, !P0 ;  /* 0x00000005cb007c0c */ /* 0x001fe2000c741270 */
[----:B------:R-:W0:Y:S01]  /*9630*/  LDCU UR5, c[0x0][0x39c] ;  /* 0x00007380ff0577ac */ /* 0x000e220008000800 */
[----:B-1----:R-:W-:Y:S01]  /*9640*/  ISETP.LT.AND P3, PT, R206, UR7, !P0 ;  /* 0x00000007ce007c0c */ /* 0x002fe2000c761270 */
[----:B------:R1:W-:Y:S01]  /*9650*/  @P5 STG.E.U16 desc[UR8][R4.64], R32 ;  /* 0x0000002004005986 */ /* 0x0003e2000c101508 */
[----:B------:R-:W-:Y:S01]  /*9660*/  LEA.HI.X.SX32 R11, R12, R62, 0x1, P6 ;  /* 0x0000003e0c0b7211 */ /* 0x000fe200030f0eff */
[----:B------:R-:W2:Y:S01]  /*9670*/  LDCU UR7, c[0x0][0x39c] ;  /* 0x00007380ff0777ac */ /* 0x000ea20008000800 */
[C---:B------:R-:W-:Y:S01]  /*9680*/  IMAD R12, R3.reuse, 0x4, R12 ;  /* 0x00000004030c7824 */ /* 0x040fe200078e020c */
[----:B----4-:R-:W-:Y:S01]  /*9690*/  ISETP.LT.AND P5, PT, R204, UR6, !P0 ;  /* 0x00000006cc007c0c */ /* 0x010fe2000c7a1270 */
[----:B------:R-:W4:Y:S01]  /*96a0*/  LDCU UR6, c[0x0][0x39c] ;  /* 0x00007380ff0677ac */ /* 0x000f220008000800 */
[----:B-1----:R-:W-:Y:S01]  /*96b0*/  PRMT R5, R44, 0x7632, R5 ;  /* 0x000076322c057816 */ /* 0x002fe20000000005 */
[----:B------:R-:W-:-:S04]  /*96c0*/  IMAD R8, R3, 0x4, R12 ;  /* 0x0000000403087824 */ /* 0x000fc800078e020c */
[----:B------:R1:W-:Y:S01]  /*96d0*/  @P4 STG.E.U16 desc[UR8][R10.64], R5 ;  /* 0x000000050a004986 */ /* 0x0003e2000c101508 */
[-C--:B------:R-:W-:Y:S02]  /*96e0*/  LEA R6, P4, R12, R61.reuse, 0x1 ;  /* 0x0000003d0c067211 */ /* 0x080fe400078808ff */
[----:B------:R-:W-:Y:S02]  /*96f0*/  PRMT R36, R36, 0x7632, R36 ;  /* 0x0000763224247816 */ /* 0x000fe40000000024 */
[----:B------:R-:W-:Y:S01]  /*9700*/  LEA.HI.X.SX32 R7, R12, R62, 0x1, P4 ;  /* 0x0000003e0c077211 */ /* 0x000fe200020f0eff */
[----:B------:R-:W-:Y:S01]  /*9710*/  IMAD R12, R3, 0x4, R8 ;  /* 0x00000004030c7824 */ /* 0x000fe200078e0208 */
[----:B------:R-:W-:-:S03]  /*9720*/  LEA R4, P4, R8, R61, 0x1 ;  /* 0x0000003d08047211 */ /* 0x000fc600078808ff */
[----:B------:R3:W-:Y:S01]  /*9730*/  @P3 STG.E.U16 desc[UR8][R6.64], R36 ;  /* 0x0000002406003986 */ /* 0x0007e2000c101508 */
[----:B-1----:R-:W-:Y:S02]  /*9740*/  LEA.HI.X.SX32 R5, R8, R62, 0x1, P4 ;  /* 0x0000003e08057211 */ /* 0x002fe400020f0eff */
[----:B------:R-:W-:Y:S02]  /*9750*/  LEA R8, P3, R12, R61, 0x1 ;  /* 0x0000003d0c087211 */ /* 0x000fe400078608ff */
[----:B0-----:R-:W-:Y:S01]  /*9760*/  ISETP.LT.AND P4, PT, R201, UR5, !P0 ;  /* 0x00000005c9007c0c */ /* 0x001fe2000c781270 */
[----:B------:R-:W0:Y:S01]  /*9770*/  LDCU UR5, c[0x0][0x39c] ;  /* 0x00007380ff0577ac */ /* 0x000e220008000800 */
[----:B--2---:R-:W-:Y:S02]  /*9780*/  ISETP.LT.AND P6, PT, R202, UR7, !P0 ;  /* 0x00000007ca007c0c */ /* 0x004fe4000c7c1270 */
[----:B------:R-:W-:Y:S01]  /*9790*/  PRMT R52, R52, 0x7632, R52 ;  /* 0x0000763234347816 */ /* 0x000fe20000000034 */
[----:B------:R-:W1:Y:S01]  /*97a0*/  LDCU UR7, c[0x0][0x39c] ;  /* 0x00007380ff0777ac */ /* 0x000e620008000800 */
[----:B------:R-:W-:-:S02]  /*97b0*/  PRMT R40, R40, 0x7632, R40 ;  /* 0x0000763228287816 */ /* 0x000fc40000000028 */
[----:B------:R-:W-:Y:S01]  /*97c0*/  LEA.HI.X.SX32 R9, R12, R62, 0x1, P3 ;  /* 0x0000003e0c097211 */ /* 0x000fe200018f0eff */
[C---:B------:R-:W-:Y:S01]  /*97d0*/  IMAD R12, R3.reuse, 0x4, R12 ;  /* 0x00000004030c7824 */ /* 0x040fe200078e020c */
[----:B------:R2:W-:Y:S01]  /*97e0*/  @P2 STG.E.U16 desc[UR8][R4.64], R52 ;  /* 0x0000003404002986 */ /* 0x0005e2000c101508 */
[----:B----4-:R-:W-:Y:S01]  /*97f0*/  ISETP.LT.AND P2, PT, R200, UR6, !P0 ;  /* 0x00000006c8007c0c */ /* 0x010fe2000c741270 */
[----:B------:R-:W4:Y:S01]  /*9800*/  LDCU UR6, c[0x0][0x39c] ;  /* 0x00007380ff0677ac */ /* 0x000f220008000800 */
[----:B---3--:R-:W-:Y:S01]  /*9810*/  IMAD R6, R3, 0x4, R12 ;  /* 0x0000000403067824 */ /* 0x008fe200078e020c */
[----:B------:R3:W-:Y:S01]  /*9820*/  @P5 STG.E.U16 desc[UR8][R8.64], R40 ;  /* 0x0000002808005986 */ /* 0x0007e2000c101508 */
[----:B------:R-:W-:-:S04]  /*9830*/  LEA R10, P5, R12, R61, 0x1 ;  /* 0x0000003d0c0a7211 */ /* 0x000fc800078a08ff */
[-C--:B------:R-:W-:Y:S02]  /*9840*/  LEA.HI.X.SX32 R11, R12, R62.reuse, 0x1, P5 ;  /* 0x0000003e0c0b7211 */ /* 0x080fe400028f0eff */
[-C--:B--2---:R-:W-:Y:S01]  /*9850*/  LEA R4, P5, R6, R61.reuse, 0x1 ;  /* 0x0000003d06047211 */ /* 0x084fe200078a08ff */
[----:B------:R-:W-:Y:S01]  /*9860*/  IMAD R12, R3, 0x4, R6 ;  /* 0x00000004030c7824 */ /* 0x000fe200078e0206 */
[----:B------:R-:W-:Y:S02]  /*9870*/  PRMT R56, R56, 0x7632, R56 ;  /* 0x0000763238387816 */ /* 0x000fe40000000038 */
[----:B------:R-:W-:Y:S02]  /*9880*/  LEA.HI.X.SX32 R5, R6, R62, 0x1, P5 ;  /* 0x0000003e06057211 */ /* 0x000fe400028f0eff */
[----:B0-----:R-:W-:Y:S01]  /*9890*/  ISETP.LT.AND P5, PT, R198, UR5, !P0 ;  /* 0x00000005c6007c0c */ /* 0x001fe2000c7a1270 */
[----:B------:R-:W0:Y:S01]  /*98a0*/  LDCU UR5, c[0x0][0x39c] ;  /* 0x00007380ff0577ac */ /* 0x000e220008000800 */
[----:B-1----:R-:W-:Y:S01]  /*98b0*/  ISETP.LT.AND P3, PT, R199, UR7, !P0 ;  /* 0x00000007c7007c0c */ /* 0x002fe2000c761270 */
[----:B------:R1:W-:Y:S01]  /*98c0*/  @P6 STG.E.U16 desc[UR8][R10.64], R56 ;  /* 0x000000380a006986 */ /* 0x0003e2000c101508 */
[----:B------:R-:W2:Y:S01]  /*98d0*/  LDCU UR7, c[0x0][0x39c] ;  /* 0x00007380ff0777ac */ /* 0x000ea20008000800 */
[----:B------:R-:W-:Y:S01]  /*98e0*/  PRMT R48, R48, 0x7632, R48 ;  /* 0x0000763230307816 */ /* 0x000fe20000000030 */
[----:B------:R-:W-:Y:S01]  /*98f0*/  IMAD R14, R3, 0x4, R12 ;  /* 0x00000004030e7824 */ /* 0x000fe200078e020c */
[----:B------:R-:W-:-:S03]  /*9900*/  LEA R6, P6, R12, R61, 0x1 ;  /* 0x0000003d0c067211 */ /* 0x000fc600078c08ff */
[----:B------:R0:W-:Y:S01]  /*9910*/  @P4 STG.E.U16 desc[UR8][R4.64], R48 ;  /* 0x0000003004004986 */ /* 0x0001e2000c101508 */
[-C--:B------:R-:W-:Y:S02]  /*9920*/  LEA.HI.X.SX32 R7, R12, R62.reuse, 0x1, P6 ;  /* 0x0000003e0c077211 */ /* 0x080fe400030f0eff */
[----:B---3--:R-:W-:Y:S02]  /*9930*/  LEA R8, P6, R14, R61, 0x1 ;  /* 0x0000003d0e087211 */ /* 0x008fe400078c08ff */
[----:B----4-:R-:W-:Y:S01]  /*9940*/  ISETP.LT.AND P4, PT, R197, UR6, !P0 ;  /* 0x00000006c5007c0c */ /* 0x010fe2000c781270 */
[----:B------:R-:W3:Y:S01]  /*9950*/  LDCU UR6, c[0x0][0x39c] ;  /* 0x00007380ff0677ac */ /* 0x000ee20008000800 */
[----:B------:R-:W-:Y:S01]  /*9960*/  PRMT R28, R28, 0x7632, R28 ;  /* 0x000076321c1c7816 */ /* 0x000fe2000000001c */
[----:B-1----:R-:W-:Y:S01]  /*9970*/  IMAD R10, R3, 0x4, R14 ;  /* 0x00000004030a7824 */ /* 0x002fe200078e020e */
[----:B------:R-:W-:-:S03]  /*9980*/  LEA.HI.X.SX32 R9, R14, R62, 0x1, P6 ;  /* 0x0000003e0e097211 */ /* 0x000fc600030f0eff */
[----:B------:R1:W-:Y:S01]  /*9990*/  @P2 STG.E.U16 desc[UR8][R6.64], R28 ;  /* 0x0000001c06002986 */ /* 0x0003e2000c101508 */
[-C--:B0-----:R-:W-:Y:S01]  /*99a0*/  LEA R4, P6, R10, R61.reuse, 0x1 ;  /* 0x0000003d0a047211 */ /* 0x081fe200078c08ff */
[----:B------:R-:W-:Y:S02]  /*99b0*/  IMAD R12, R3, 0x4, R10 ;  /* 0x00000004030c7824 */ /* 0x000fe400078e020a */
[----:B------:R0:W-:Y:S01]  /*99c0*/  @P3 STG.E.U16 desc[UR8][R8.64], R33 ;  /* 0x0000002108003986 */ /* 0x0001e2000c101508 */
[----:B------:R-:W-:Y:S01]  /*99d0*/  ISETP.LT.AND P3, PT, R195, UR5, !P0 ;  /* 0x00000005c3007c0c */ /* 0x000fe2000c761270 */
[----:B------:R-:W4:Y:S01]  /*99e0*/  LDCU UR5, c[0x0][0x39c] ;  /* 0x00007380ff0577ac */ /* 0x000f220008000800 */
[----:B--2---:R-:W-:Y:S01]  /*99f0*/  ISETP.LT.AND P2, PT, R196, UR7, !P0 ;  /* 0x00000007c4007c0c */ /* 0x004fe2000c741270 */
[----:B------:R-:W-:Y:S01]  /*9a00*/  IMAD R14, R3, 0x4, R12 ;  /* 0x00000004030e7824 */ /* 0x000fe200078e020c */
[----:B------:R-:W-:Y:S01]  /*9a10*/  LEA.HI.X.SX32 R5, R10, R62, 0x1, P6 ;  /* 0x0000003e0a057211 */ /* 0x000fe200030f0eff */
[----:B------:R-:W2:Y:S01]  /*9a20*/  LDCU UR7, c[0x0][0x39c] ;  /* 0x00007380ff0777ac */ /* 0x000ea20008000800 */
[----:B------:R-:W-:-:S03]  /*9a30*/  LEA R10, P6, R12, R61, 0x1 ;  /* 0x0000003d0c0a7211 */ /* 0x000fc600078c08ff */
[----:B------:R0:W-:Y:S01]  /*9a40*/  @P5 STG.E.U16 desc[UR8][R4.64], R45 ;  /* 0x0000002d04005986 */ /* 0x0001e2000c101508 */
[-C--:B------:R-:W-:Y:S02]  /*9a50*/  LEA.HI.X.SX32 R11, R12, R62.reuse, 0x1, P6 ;  /* 0x0000003e0c0b7211 */ /* 0x080fe400030f0eff */
[CC--:B-1----:R-:W-:Y:S02]  /*9a60*/  LEA R6, P6, R14.reuse, R61.reuse, 0x1 ;  /* 0x0000003d0e067211 */ /* 0x0c2fe400078c08ff */
[----:B---3--:R-:W-:Y:S01]  /*9a70*/  ISETP.LT.AND P5, PT, R193, UR6, !P0 ;  /* 0x00000006c1007c0c */ /* 0x008fe2000c7a1270 */
[----:B------:R-:W1:Y:S01]  /*9a80*/  LDCU UR6, c[0x0][0x39c] ;  /* 0x00007380ff0677ac */ /* 0x000e620008000800 */
[C---:B------:R-:W-:Y:S01]  /*9a90*/  IMAD R12, R3.reuse, 0x4, R14 ;  /* 0x00000004030c7824 */ /* 0x040fe200078e020e */
[----:B------:R-:W-:Y:S01]  /*9aa0*/  LEA.HI.X.SX32 R7, R14, R62, 0x1, P6 ;  /* 0x0000003e0e077211 */ /* 0x000fe200030f0eff */
[----:B------:R3:W-:Y:S02]  /*9ab0*/  @P4 STG.E.U16 desc[UR8][R10.64], R37 ;  /* 0x000000250a004986 */ /* 0x0007e4000c101508 */
[----:B------:R-:W-:Y:S01]  /*9ac0*/  IMAD R14, R3, 0x4, R12 ;  /* 0x00000004030e7824 */ /* 0x000fe200078e020c */
[----:B0-----:R-:W-:Y:S01]  /*9ad0*/  LEA R8, P6, R12, R61, 0x1 ;  /* 0x0000003d0c087211 */ /* 0x001fe200078c08ff */
[----:B------:R0:W-:Y:S01]  /*9ae0*/  @P2 STG.E.U16 desc[UR8][R6.64], R53 ;  /* 0x0000003506002986 */ /* 0x0001e2000c101508 */
[----:B----4-:R-:W-:Y:S01]  /*9af0*/  ISETP.LT.AND P2, PT, R188, UR5, !P0 ;  /* 0x00000005bc007c0c */ /* 0x010fe2000c741270 */
[----:B------:R-:W4:Y:S01]  /*9b00*/  LDCU UR5, c[0x0][0x39c] ;  /* 0x00007380ff0577ac */ /* 0x000f220008000800 */
[----:B--2---:R-:W-:-:S02]  /*9b10*/  ISETP.LT.AND P4, PT, R191, UR7, !P0 ;  /* 0x00000007bf007c0c */ /* 0x004fc4000c781270 */
[-C--:B------:R-:W-:Y:S01]  /*9b20*/  LEA.HI.X.SX32 R9, R12, R62.reuse, 0x1, P6 ;  /* 0x0000003e0c097211 */ /* 0x080fe200030f0eff */
[----:B------:R-:W2:Y:S01]  /*9b30*/  LDCU UR7, c[0x0][0x39c] ;  /* 0x00007380ff0777ac */ /* 0x000ea20008000800 */
[CC--:B------:R-:W-:Y:S01]  /*9b40*/  LEA R4, P6, R14.reuse, R61.reuse, 0x1 ;  /* 0x0000003d0e047211 */ /* 0x0c0fe200078c08ff */
[----:B------:R-:W-:Y:S02]  /*9b50*/  IMAD R12, R3, 0x4, R14 ;  /* 0x00000004030c7824 */ /* 0x000fe400078e020e */
[----:B------:R-:W-:Y:S01]  /*9b60*/  @P3 STG.E.U16 desc[UR8][R8.64], R41 ;  /* 0x0000002908003986 */ /* 0x000fe2000c101508 */
[-C--:B------:R-:W-:Y:S02]  /*9b70*/  LEA.HI.X.SX32 R5, R14, R62.reuse, 0x1, P6 ;  /* 0x0000003e0e057211 */ /* 0x080fe400030f0eff */
[CC--:B---3--:R-:W-:Y:S02]  /*9b80*/  LEA R10, P6, R12.reuse, R61.reuse, 0x1 ;  /* 0x0000003d0c0a7211 */ /* 0x0c8fe400078c08ff */
[----:B-1----:R-:W-:Y:S01]  /*9b90*/  ISETP.LT.AND P3, PT, R189, UR6, !P0 ;  /* 0x00000006bd007c0c */ /* 0x002fe2000c761270 */
        /* <DEDUP_REMOVED lines=12> */
[----:B------:R-:W-:Y:S01]  /*9c60*/  IMAD R14, R3, 0x4, R12 ;  /* 0x00000004030e7824 */ /* 0x000fe200078e020c */
[CC--:B---3--:R-:W-:Y:S02]  /*9c70*/  LEA R4, P6, R12.reuse, R61.reuse, 0x1 ;  /* 0x0000003d0c047211 */ /* 0x0c8fe400078c08ff */
[----:B------:R3:W-:Y:S02]  /*9c80*/  @P2 STG.E.U16 desc[UR8][R6.64], R29 ;  /* 0x0000001d06002986 */ /* 0x0007e4000c101508 */
[----:B------:R-:W-:Y:S02]  /*9c90*/  LEA.HI.X.SX32 R5, R12, R62, 0x1, P6 ;  /* 0x0000003e0c057211 */ /* 0x000fe400030f0eff */
[----:B------:R-:W-:Y:S02]  /*9ca0*/  LEA R8, P6, R14, R61, 0x1 ;  /* 0x0000003d0e087211 */ /* 0x000fe400078c08ff */
[----:B-1----:R-:W-:Y:S01]  /*9cb0*/  ISETP.LT.AND P2, PT, R183, UR6, !P0 ;  /* 0x00000006b7007c0c */ /* 0x002fe2000c741270 */
[----:B------:R-:W1:Y:S01]  /*9cc0*/  LDCU UR6, c[0x0][0x39c] ;  /* 0x00007380ff0677ac */ /* 0x000e620008000800 */
[----:B------:R-:W-:-:S02]  /*9cd0*/  PRMT R33, R33, 0x7632, R33 ;  /* 0x0000763221217816 */ /* 0x000fc40000000021 */
[-C--:B------:R-:W-:Y:S01]  /*9ce0*/  LEA.HI.X.SX32 R9, R14, R62.reuse, 0x1, P6 ;  /* 0x0000003e0e097211 */ /* 0x080fe200030f0eff */
[----:B------:R-:W-:Y:S01]  /*9cf0*/  IMAD R14, R3, 0x4, R14 ;  /* 0x00000004030e7824 */ /* 0x000fe200078e020e */
[----:B------:R-:W-:Y:S01]  /*9d00*/  PRMT R45, R45, 0x7632, R45 ;  /* 0x000076322d2d7816 */ /* 0x000fe2000000002d */
[----:B------:R1:W-:Y:S01]  /*9d10*/  @P3 STG.E.U16 desc[UR8][R4.64], R33 ;  /* 0x0000002104003986 */ /* 0x0003e2000c101508 */
[----:B----4-:R-:W-:Y:S01]  /*9d20*/  ISETP.LT.AND P6, PT, R182, UR5, !P0 ;  /* 0x00000005b6007c0c */ /* 0x010fe2000c7c1270 */
[----:B0-----:R-:W-:Y:S01]  /*9d30*/  IMAD R10, R3, 0x4, R14 ;  /* 0x00000004030a7824 */ /* 0x001fe200078e020e */
[----:B--2---:R-:W-:Y:S01]  /*9d40*/  ISETP.LT.AND P3, PT, R185, UR7, !P0 ;  /* 0x00000007b9007c0c */ /* 0x004fe2000c761270 */
[----:B------:R0:W-:Y:S01]  /*9d50*/  @P5 STG.E.U16 desc[UR8][R8.64], R45 ;  /* 0x0000002d08005986 */ /* 0x0001e2000c101508 */
[CC--:B---3--:R-:W-:Y:S01]  /*9d60*/  LEA R6, P5, R14.reuse, R61.reuse, 0x1 ;  /* 0x0000003d0e067211 */ /* 0x0c8fe200078a08ff */
[----:B------:R-:W2:Y:S01]  /*9d70*/  LDCU UR5, c[0x0][0x39c] ;  /* 0x00007380ff0577ac */ /* 0x000ea20008000800 */
[----:B------:R-:W-:Y:S01]  /*9d80*/  PRMT R37, R37, 0x7632, R37 ;  /* 0x0000763225257816 */ /* 0x000fe20000000025 */
[----:B------:R-:W-:Y:S01]  /*9d90*/  IMAD R12, R3, 0x4, R10 ;  /* 0x00000004030c7824 */ /* 0x000fe200078e020a */
[----:B------:R-:W-:Y:S01]  /*9da0*/  LEA.HI.X.SX32 R7, R14, R62, 0x1, P5 ;  /* 0x0000003e0e077211 */ /* 0x000fe200028f0eff */
[----:B------:R-:W3:Y:S01]  /*9db0*/  LDCU UR7, c[0x0][0x39c] ;  /* 0x00007380ff0777ac */ /* 0x000ee20008000800 */
[----:B-1----:R-:W-:-:S03]  /*9dc0*/  LEA R4, P5, R10, R61, 0x1 ;  /* 0x0000003d0a047211 */ /* 0x002fc600078a08ff */
[----:B------:R1:W-:Y:S01]  /*9dd0*/  @P4 STG.E.U16 desc[UR8][R6.64], R37 ;  /* 0x0000002506004986 */ /* 0x0003e2000c101508 */
[-C--:B------:R-:W-:Y:S02]  /*9de0*/  LEA.HI.X.SX32 R5, R10, R62.reuse, 0x1, P5 ;  /* 0x0000003e0a057211 */ /* 0x080fe400028f0eff */
[-C--:B0-----:R-:W-:Y:S02]  /*9df0*/  LEA R8, P5, R12, R61.reuse, 0x1 ;  /* 0x0000003d0c087211 */ /* 0x081fe400078a08ff */
[----:B------:R-:W-:Y:S01]  /*9e00*/  ISETP.LT.AND P4, PT, R184, UR6, !P0 ;  /* 0x00000006b8007c0c */ /* 0x000fe2000c781270 */
[----:B------:R-:W0:Y:S01]  /*9e10*/  LDCU UR6, c[0x0][0x39c] ;  /* 0x00007380ff0677ac */ /* 0x000e220008000800 */
[----:B------:R-:W-:Y:S02]  /*9e20*/  PRMT R53, R53, 0x7632, R53 ;  /* 0x0000763235357816 */ /* 0x000fe40000000035 */
[----:B------:R-:W-:Y:S02]  /*9e30*/  PRMT R41, R41, 0x7632, R41 ;  /* 0x0000763229297816 */ /* 0x000fe40000000029 */
[----:B------:R-:W-:Y:S01]  /*9e40*/  LEA.HI.X.SX32 R9, R12, R62, 0x1, P5 ;  /* 0x0000003e0c097211 */ /* 0x000fe200028f0eff */
[----:B------:R-:W-:Y:S01]  /*9e50*/  IMAD R12, R3, 0x4, R12 ;  /* 0x00000004030c7824 */ /* 0x000fe200078e020c */
[----:B------:R4:W-:Y:S01]  /*9e60*/  @P2 STG.E.U16 desc[UR8][R4.64], R53 ;  /* 0x0000003504002986 */ /* 0x0009e2000c101508 */
[----:B--2---:R-:W-:Y:S01]  /*9e70*/  ISETP.LT.AND P2, PT, R179, UR5, !P0 ;  /* 0x00000005b3007c0c */ /* 0x004fe2000c741270 */
[----:B------:R-:W2:Y:S01]  /*9e80*/  LDCU UR5, c[0x0][0x39c] ;  /* 0x00007380ff0577ac */ /* 0x000ea20008000800 */
[----:B------:R-:W-:Y:S01]  /*9e90*/  IMAD R10, R3, 0x4, R12 ;  /* 0x00000004030a7824 */ /* 0x000fe200078e020c */
[----:B------:R0:W-:Y:S01]  /*9ea0*/  @P3 STG.E.U16 desc[UR8][R8.64], R41 ;  /* 0x0000002908003986 */ /* 0x0001e2000c101508 */
[----:B-1----:R-:W-:-:S02]  /*9eb0*/  LEA R6, P3, R12, R61, 0x1 ;  /* 0x0000003d0c067211 */ /* 0x002fc400078608ff */
[----:B---3--:R-:W-:Y:S01]  /*9ec0*/  ISETP.LT.AND P5, PT, R181, UR7, !P0 ;  /* 0x00000007b5007c0c */ /* 0x008fe2000c7a1270 */
[----:B------:R-:W1:Y:S01]  /*9ed0*/  LDCU UR7, c[0x0][0x39c] ;  /* 0x00007380ff0777ac */ /* 0x000e620008000800 */
[----:B------:R-:W-:Y:S01]  /*9ee0*/  LEA.HI.X.SX32 R7, R12, R62, 0x1, P3 ;  /* 0x0000003e0c077211 */ /* 0x000fe200018f0eff */
[----:B------:R-:W-:Y:S01]  /*9ef0*/  IMAD R12, R3, 0x4, R10 ;  /* 0x00000004030c7824 */ /* 0x000fe200078e020a */
[----:B------:R-:W-:Y:S02]  /*9f00*/  PRMT R57, R57, 0x7632, R57 ;  /* 0x0000763239397816 */ /* 0x000fe40000000039 */
[----:B----4-:R-:W-:-:S03]  /*9f10*/  LEA R4, P3, R10, R61, 0x1 ;  /* 0x0000003d0a047211 */ /* 0x010fc600078608ff */
[----:B------:R3:W-:Y:S01]  /*9f20*/  @P6 STG.E.U16 desc[UR8][R6.64], R57 ;  /* 0x0000003906006986 */ /* 0x0007e2000c101508 */
[-C--:B------:R-:W-:Y:S02]  /*9f30*/  LEA.HI.X.SX32 R5, R10, R62.reuse, 0x1, P3 ;  /* 0x0000003e0a057211 */ /* 0x080fe400018f0eff */
[----:B0-----:R-:W-:Y:S01]  /*9f40*/  ISETP.LT.AND P3, PT, R180, UR6, !P0 ;  /* 0x00000006b4007c0c */ /* 0x001fe2000c761270 */
[----:B------:R-:W0:Y:S01]  /*9f50*/  LDCU UR6, c[0x0][0x39c] ;  /* 0x00007380ff0677ac */ /* 0x000e220008000800 */
[CC--:B------:R-:W-:Y:S01]  /*9f60*/  LEA R8, P6, R12.reuse, R61.reuse, 0x1 ;  /* 0x0000003d0c087211 */ /* 0x0c0fe200078c08ff */
[----:B------:R-:W-:Y:S01]  /*9f70*/  IMAD R14, R3, 0x4, R12 ;  /* 0x00000004030e7824 */ /* 0x000fe200078e020c */
[----:B------:R-:W-:Y:S02]  /*9f80*/  PRMT R49, R49, 0x7632, R49 ;  /* 0x0000763231317816 */ /* 0x000fe40000000031 */
[-C--:B------:R-:W-:Y:S02]  /*9f90*/  LEA.HI.X.SX32 R9, R12, R62.reuse, 0x1, P6 ;  /* 0x0000003e0c097211 */ /* 0x080fe400030f0eff */
[----:B------:R-:W-:Y:S01]  /*9fa0*/  PRMT R29, R29, 0x7632, R29 ;  /* 0x000076321d1d7816 */ /* 0x000fe2000000001d */
[----:B------:R4:W-:Y:S01]  /*9fb0*/  @P4 STG.E.U16 desc[UR8][R4.64], R49 ;  /* 0x0000003104004986 */ /* 0x0009e2000c101508 */
[----:B--2---:R-:W-:Y:S01]  /*9fc0*/  ISETP.LT.AND P4, PT, R178, UR5, !P0 ;  /* 0x00000005b2007c0c */ /* 0x004fe2000c781270 */
[----:B---3--:R-:W-:Y:S01]  /*9fd0*/  IMAD R6, R3, 0x4, R14 ;  /* 0x0000000403067824 */ /* 0x008fe200078e020e */
[CC--:B------:R-:W-:Y:S01]  /*9fe0*/  LEA R10, P6, R14.reuse, R61.reuse, 0x1 ;  /* 0x0000003d0e0a7211 */ /* 0x0c0fe200078c08ff */
[----:B------:R2:W-:Y:S01]  /*9ff0*/  @P5 STG.E.U16 desc[UR8][R8.64], R29 ;  /* 0x0000001d08005986 */ /* 0x0005e2000c101508 */
[----:B------:R-:W3:Y:S01]  /*a000*/  LDCU UR5, c[0x0][0x39c] ;  /* 0x00007380ff0577ac */ /* 0x000ee20008000800 */
[----:B-1----:R-:W-:Y:S01]  /*a010*/  ISETP.LT.AND P5, PT, R177, UR7, !P0 ;  /* 0x00000007b1007c0c */ /* 0x002fe2000c7a1270 */
[----:B------:R-:W1:Y:S01]  /*a020*/  LDCU UR7, c[0x0][0x39c] ;  /* 0x00007380ff0777ac */ /* 0x000e620008000800 */
[-C--:B------:R-:W-:Y:S01]  /*a030*/  LEA.HI.X.SX32 R11, R14, R62.reuse, 0x1, P6 ;  /* 0x0000003e0e0b7211 */ /* 0x080fe200030f0eff */
[----:B------:R-:W-:Y:S01]  /*a040*/  IMAD R12, R3, 0x4, R6 ;  /* 0x00000004030c7824 */ /* 0x000fe200078e0206 */
[C---:B----4-:R-:W-:Y:S01]  /*a050*/  LEA R4, P6, R6.reuse, R61, 0x1 ;  /* 0x0000003d06047211 */ /* 0x050fe200078c08ff */
[----:B------:R-:W4:Y:S02]  /*a060*/  LDC R49, c[0x0][0x3b8] ;  /* 0x0000ee00ff317b82 */ /* 0x000f240000000800 */
[----:B------:R1:W-:Y:S01]  /*a070*/  @P2 STG.E.U16 desc[UR8][R10.64], R34 ;  /* 0x000000220a002986 */ /* 0x0003e2000c101508 */
[----:B------:R-:W-:-:S02]  /*a080*/  LEA.HI.X.SX32 R5, R6, R62, 0x1, P6 ;  /* 0x0000003e06057211 */ /* 0x000fc400030f0eff */
[----:B0-----:R-:W-:Y:S01]  /*a090*/  ISETP.LT.AND P2, PT, R176, UR6, !P0 ;  /* 0x00000006b0007c0c */ /* 0x001fe2000c741270 */
[----:B------:R-:W0:Y:S01]  /*a0a0*/  LDCU UR6, c[0x0][0x39c] ;  /* 0x00007380ff0677ac */ /* 0x000e220008000800 */
[----:B------:R-:W-:Y:S01]  /*a0b0*/  LEA R6, P6, R12, R61, 0x1 ;  /* 0x0000003d0c067211 */ /* 0x000fe200078c08ff */
[----:B------:R-:W-:-:S03]  /*a0c0*/  IMAD R14, R3, 0x4, R12 ;  /* 0x00000004030e7824 */ /* 0x000fc600078e020c */
[-C--:B------:R-:W-:Y:S01]  /*a0d0*/  LEA.HI.X.SX32 R7, R12, R62.reuse, 0x1, P6 ;  /* 0x0000003e0c077211 */ /* 0x080fe200030f0eff */
[----:B------:R0:W-:Y:S01]  /*a0e0*/  @P3 STG.E.U16 desc[UR8][R4.64], R46 ;  /* 0x0000002e04003986 */ /* 0x0001e2000c101508 */
[----:B---3--:R-:W-:Y:S01]  /*a0f0*/  ISETP.LT.AND P3, PT, R175, UR5, !P0 ;  /* 0x00000005af007c0c */ /* 0x008fe2000c761270 */
[C---:B------:R-:W-:Y:S01]  /*a100*/  IMAD R12, R3.reuse, 0x4, R14 ;  /* 0x00000004030c7824 */ /* 0x040fe200078e020e */
[-C--:B--2---:R-:W-:Y:S01]  /*a110*/  LEA R8, P6, R14, R61.reuse, 0x1 ;  /* 0x0000003d0e087211 */ /* 0x084fe200078c08ff */
[----:B------:R2:W-:Y:S01]  /*a120*/  @P4 STG.E.U16 desc[UR8][R6.64], R38 ;  /* 0x0000002606004986 */ /* 0x0005e2000c101508 */
[----:B------:R-:W3:Y:S01]  /*a130*/  LDCU UR5, c[0x0][0x39c] ;  /* 0x00007380ff0577ac */ /* 0x000ee20008000800 */
[----:B-1----:R-:W-:Y:S01]  /*a140*/  ISETP.LT.AND P4, PT, R174, UR7, !P0 ;  /* 0x00000007ae007c0c */ /* 0x002fe2000c781270 */
[----:B------:R-:W1:Y:S01]  /*a150*/  LDCU UR7, c[0x0][0x39c] ;  /* 0x00007380ff0777ac */ /* 0x000e620008000800 */
[----:B------:R-:W-:Y:S01]  /*a160*/  LEA.HI.X.SX32 R9, R14, R62, 0x1, P6 ;  /* 0x0000003e0e097211 */ /* 0x000fe200030f0eff */
[----:B------:R-:W-:Y:S01]  /*a170*/  IMAD R14, R3, 0x4, R12 ;  /* 0x00000004030e7824 */ /* 0x000fe200078e020c */
[----:B------:R-:W-:-:S03]  /*a180*/  LEA R10, P6, R12, R61, 0x1 ;  /* 0x0000003d0c0a7211 */ /* 0x000fc600078c08ff */
[----:B------:R1:W-:Y:S01]  /*a190*/  @P5 STG.E.U16 desc[UR8][R8.64], R54 ;  /* 0x0000003608005986 */ /* 0x0003e2000c101508 */
[-C--:B------:R-:W-:Y:S01]  /*a1a0*/  LEA.HI.X.SX32 R11, R12, R62.reuse, 0x1, P6 ;  /* 0x0000003e0c0b7211 */ /* 0x080fe200030f0eff */
[----:B------:R-:W-:Y:S01]  /*a1b0*/  IMAD R12, R3, 0x4, R14 ;  /* 0x00000004030c7824 */ /* 0x000fe200078e020e */
[CC--:B0-----:R-:W-:Y:S02]  /*a1c0*/  LEA R4, P6, R14.reuse, R61.reuse, 0x1 ;  /* 0x0000003d0e047211 */ /* 0x0c1fe400078c08ff */
[----:B------:R-:W-:Y:S01]  /*a1d0*/  ISETP.LT.AND P5, PT, R171, UR6, !P0 ;  /* 0x00000006ab007c0c */ /* 0x000fe2000c7a1270 */
[----:B------:R-:W0:Y:S01]  /*a1e0*/  LDCU UR6, c[0x0][0x39c] ;  /* 0x00007380ff0677ac */ /* 0x000e220008000800 */
[-C--:B------:R-:W-:Y:S01]  /*a1f0*/  LEA.HI.X.SX32 R5, R14, R62.reuse, 0x1, P6 ;  /* 0x0000003e0e057211 */ /* 0x080fe200030f0eff */
[----:B------:R-:W-:Y:S01]  /*a200*/  IMAD R14, R3, 0x4, R12 ;  /* 0x00000004030e7824 */ /* 0x000fe200078e020c */
[CC--:B--2---:R-:W-:Y:S01]  /*a210*/  LEA R6, P6, R12.reuse, R61.reuse, 0x1 ;  /* 0x0000003d0c067211 */ /* 0x0c4fe200078c08ff */
[----:B------:R2:W-:Y:S01]  /*a220*/  @P2 STG.E.U16 desc[UR8][R10.64], R42 ;  /* 0x0000002a0a002986 */ /* 0x0005e2000c101508 */
[----:B---3--:R-:W-:Y:S01]  /*a230*/  ISETP.LT.AND P2, PT, R173, UR5, !P0 ;  /* 0x00000005ad007c0c */ /* 0x008fe2000c741270 */
[----:B------:R-:W3:Y:S01]  /*a240*/  LDCU UR5, c[0x0][0x39c] ;  /* 0x00007380ff0577ac */ /* 0x000ee20008000800 */
[----:B------:R-:W-:Y:S01]  /*a250*/  LEA.HI.X.SX32 R7, R12, R62, 0x1, P6 ;  /* 0x0000003e0c077211 */ /* 0x000fe200030f0eff */
[----:B------:R4:W-:Y:S01]  /*a260*/  @P3 STG.E.U16 desc[UR8][R4.64], R58 ;  /* 0x0000003a04003986 */ /* 0x0009e2000c101508 */
[----:B-1----:R-:W-:Y:S01]  /*a270*/  ISETP.LT.AND P3, PT, R172, UR7, !P0 ;  /* 0x00000007ac007c0c */ /* 0x002fe2000c761270 */
[----:B------:R-:W1:Y:S01]  /*a280*/  LDCU UR7, c[0x0][0x39c] ;  /* 0x00007380ff0777ac */ /* 0x000e620008000800 */
[----:B------:R-:W-:Y:S01]  /*a290*/  LEA R8, P6, R14, R61, 0x1 ;  /* 0x0000003d0e087211 */ /* 0x000fe200078c08ff */
[----:B------:R-:W-:-:S03]  /*a2a0*/  IMAD R12, R3, 0x4, R14 ;  /* 0x00000004030c7824 */ /* 0x000fc600078e020e */
[-C--:B------:R-:W-:Y:S02]  /*a2b0*/  LEA.HI.X.SX32 R9, R14, R62.reuse, 0x1, P6 ;  /* 0x0000003e0e097211 */ /* 0x080fe400030f0eff */
[-C--:B--2---:R-:W-:Y:S01]  /*a2c0*/  LEA R10, P6, R12, R61.reuse, 0x1 ;  /* 0x0000003d0c0a7211 */ /* 0x084fe200078c08ff */
[----:B------:R-:W-:Y:S01]  /*a2d0*/  @P4 STG.E.U16 desc[UR8][R6.64], R50 ;  /* 0x0000003206004986 */ /* 0x000fe2000c101508 */
[----:B0-----:R-:W-:Y:S01]  /*a2e0*/  ISETP.LT.AND P4, PT, R170, UR6, !P0 ;  /* 0x00000006aa007c0c */ /* 0x001fe2000c781270 */
[----:B------:R-:W0:Y:S01]  /*a2f0*/  LDCU UR6, c[0x0][0x39c] ;  /* 0x00007380ff0677ac */ /* 0x000e220008000800 */
[----:B------:R-:W-:Y:S01]  /*a300*/  LEA.HI.X.SX32 R11, R12, R62, 0x1, P6 ;  /* 0x0000003e0c0b7211 */ /* 0x000fe200030f0eff */
[C---:B------:R-:W-:Y:S01]  /*a310*/  IMAD R12, R3.reuse, 0x4, R12 ;  /* 0x00000004030c7824 */ /* 0x040fe200078e020c */
[----:B----4-:R-:W-:Y:S01]  /*a320*/  PRMT R5, R34, 0x7632, R5 ;  /* 0x0000763222057816 */ /* 0x010fe20000000005 */
[----:B------:R-:W-:Y:S02]  /*a330*/  @P5 STG.E.U16 desc[UR8][R8.64], R30 ;  /* 0x0000001e08005986 */ /* 0x000fe4000c101508 */
[----:B------:R-:W-:Y:S01]  /*a340*/  IMAD R14, R3, 0x4, R12 ;  /* 0x00000004030e7824 */ /* 0x000fe200078e020c */
[----:B------:R-:W-:Y:S01]  /*a350*/  LEA R4, P6, R12, R61, 0x1 ;  /* 0x0000003d0c047211 */ /* 0x000fe200078c08ff */
[----:B------:R2:W-:Y:S01]  /*a360*/  @P2 STG.E.U16 desc[UR8][R10.64], R5 ;  /* 0x000000050a002986 */ /* 0x0005e2000c101508 */
[----:B---3--:R-:W-:Y:S01]  /*a370*/  ISETP.LT.AND P5, PT, R169, UR5, !P0 ;  /* 0x00000005a9007c0c */ /* 0x008fe2000c7a1270 */
[----:B------:R-:W3:Y:S01]  /*a380*/  LDCU UR5, c[0x0][0x39c] ;  /* 0x00007380ff0577ac */ /* 0x000ee20008000800 */
[----:B-1----:R-:W-:Y:S01]  /*a390*/  ISETP.LT.AND P2, PT, R167, UR7, !P0 ;  /* 0x00000007a7007c0c */ /* 0x002fe2000c741270 */
[----:B------:R-:W1:Y:S01]  /*a3a0*/  LDCU UR7, c[0x0][0x39c] ;  /* 0x00007380ff0777ac */ /* 0x000e620008000800 */
[----:B------:R-:W-:-:S02]  /*a3b0*/  PRMT R46, R46, 0x7632, R46 ;  /* 0x000076322e2e7816 */ /* 0x000fc4000000002e */
[----:B--2---:R-:W-:Y:S01]  /*a3c0*/  LEA.HI.X.SX32 R5, R12, R62, 0x1, P6 ;  /* 0x0000003e0c057211 */ /* 0x004fe200030f0eff */
[----:B------:R-:W-:Y:S01]  /*a3d0*/  IMAD R12, R3, 0x4, R14 ;  /* 0x00000004030c7824 */ /* 0x000fe200078e020e */
[----:B------:R-:W-:-:S04]  /*a3e0*/  LEA R6, P6, R14, R61, 0x1 ;  /* 0x0000003d0e067211 */ /* 0x000fc800078c08ff */
[-C--:B------:R-:W-:Y:S01]  /*a3f0*/  LEA.HI.X.SX32 R7, R14, R62.reuse, 0x1, P6 ;  /* 0x0000003e0e077211 */ /* 0x080fe200030f0eff */
[----:B------:R2:W-:Y:S01]  /*a400*/  @P3 STG.E.U16 desc[UR8][R4.64], R46 ;  /* 0x0000002e04003986 */ /* 0x0005e2000c101508 */
[----:B------:R-:W-:Y:S02]  /*a410*/  LEA R8, P6, R12, R61, 0x1 ;  /* 0x0000003d0c087211 */ /* 0x000fe400078c08ff */
[----:B0-----:R-:W-:Y:S01]  /*a420*/  ISETP.LT.AND P3, PT, R168, UR6, !P0 ;  /* 0x00000006a8007c0c */ /* 0x001fe2000c761270 */
[----:B------:R-:W0:Y:S01]  /*a430*/  LDCU UR6, c[0x0][0x39c] ;  /* 0x00007380ff0677ac */ /* 0x000e220008000800 */
[----:B------:R-:W-:Y:S01]  /*a440*/  LEA.HI.X.SX32 R9, R12, R62, 0x1, P6 ;  /* 0x0000003e0c097211 */ /* 0x000fe200030f0eff */
[C---:B------:R-:W-:Y:S01]  /*a450*/  IMAD R12, R3.reuse, 0x4, R12 ;  /* 0x00000004030c7824 */ /* 0x040fe200078e020c */
[----:B------:R-:W-:Y:S02]  /*a460*/  PRMT R38, R38, 0x7632, R38 ;  /* 0x0000763226267816 */ /* 0x000fe40000000026 */
[----:B------:R-:W-:Y:S01]  /*a470*/  PRMT R54, R54, 0x7632, R54 ;  /* 0x0000763236367816 */ /* 0x000fe20000000036 */
[----:B------:R-:W-:-:S02]  /*a480*/  IMAD R10, R3, 0x4, R12 ;  /* 0x00000004030a7824 */ /* 0x000fc400078e020c */
[----:B------:R4:W-:Y:S01]  /*a490*/  @P4 STG.E.U16 desc[UR8][R6.64], R38 ;  /* 0x0000002606004986 */ /* 0x0009e2000c101508 */
[----:B--2---:R-:W-:Y:S02]  /*a4a0*/  LEA R4, P6, R12, R61, 0x1 ;  /* 0x0000003d0c047211 */ /* 0x004fe400078c08ff */
[----:B---3--:R-:W-:Y:S01]  /*a4b0*/  ISETP.LT.AND P4, PT, R166, UR5, !P0 ;  /* 0x00000005a6007c0c */ /* 0x008fe2000c781270 */
[----:B------:R2:W-:Y:S01]  /*a4c0*/  @P5 STG.E.U16 desc[UR8][R8.64], R54 ;  /* 0x0000003608005986 */ /* 0x0005e2000c101508 */
[----:B-1----:R-:W-:Y:S01]  /*a4d0*/  ISETP.LT.AND P5, PT, R164, UR7, !P0 ;  /* 0x00000007a4007c0c */ /* 0x002fe2000c7a1270 */
[----:B------:R-:W1:Y:S01]  /*a4e0*/  LDCU UR5, c[0x0][0x39c] ;  /* 0x00007380ff0577ac */ /* 0x000e620008000800 */
[----:B------:R-:W-:Y:S01]  /*a4f0*/  LEA.HI.X.SX32 R5, R12, R62, 0x1, P6 ;  /* 0x0000003e0c057211 */ /* 0x000fe200030f0eff */
[----:B------:R-:W-:Y:S01]  /*a500*/  IMAD R12, R3, 0x4, R10 ;  /* 0x00000004030c7824 */ /* 0x000fe200078e020a */
[----:B------:R-:W3:Y:S01]  /*a510*/  LDCU UR7, c[0x0][0x39c] ;  /* 0x00007380ff0777ac */ /* 0x000ee20008000800 */
[----:B------:R-:W-:-:S02]  /*a520*/  PRMT R42, R42, 0x7632, R42 ;  /* 0x000076322a2a7816 */ /* 0x000fc4000000002a */
[----:B----4-:R-:W-:-:S03]  /*a530*/  LEA R6, P6, R10, R61, 0x1 ;  /* 0x0000003d0a067211 */ /* 0x010fc600078c08ff */
[----:B------:R4:W-:Y:S01]  /*a540*/  @P2 STG.E.U16 desc[UR8][R4.64], R42 ;  /* 0x0000002a04002986 */ /* 0x0009e2000c101508 */
[-C--:B------:R-:W-:Y:S02]  /*a550*/  LEA.HI.X.SX32 R7, R10, R62.reuse, 0x1, P6 ;  /* 0x0000003e0a077211 */ /* 0x080fe400030f0eff */
[-C--:B--2---:R-:W-:Y:S02]  /*a560*/  LEA R8, P6, R12, R61.reuse, 0x1 ;  /* 0x0000003d0c087211 */ /* 0x084fe400078c08ff */
[----:B0-----:R-:W-:Y:S01]  /*a570*/  ISETP.LT.AND P2, PT, R165, UR6, !P0 ;  /* 0x00000006a5007c0c */ /* 0x001fe2000c741270 */
[----:B------:R-:W0:Y:S01]  /*a580*/  LDCU UR6, c[0x0][0x39c] ;  /* 0x00007380ff0677ac */ /* 0x000e220008000800 */
[----:B------:R-:W-:Y:S02]  /*a590*/  PRMT R58, R58, 0x7632, R58 ;  /* 0x000076323a3a7816 */ /* 0x000fe4000000003a */
[-C--:B------:R-:W-:Y:S01]  /*a5a0*/  LEA.HI.X.SX32 R9, R12, R62.reuse, 0x1, P6 ;  /* 0x0000003e0c097211 */ /* 0x080fe200030f0eff */
[----:B------:R-:W-:Y:S01]  /*a5b0*/  IMAD R12, R3, 0x4, R12 ;  /* 0x00000004030c7824 */ /* 0x000fe200078e020c */
[----:B------:R-:W-:Y:S01]  /*a5c0*/  PRMT R50, R50, 0x7632, R50 ;  /* 0x0000763232327816 */ /* 0x000fe20000000032 */
[----:B------:R2:W-:Y:S01]  /*a5d0*/  @P3 STG.E.U16 desc[UR8][R6.64], R58 ;  /* 0x0000003a06003986 */ /* 0x0005e2000c101508 */
[----:B-1----:R-:W-:Y:S01]  /*a5e0*/  ISETP.LT.AND P3, PT, R151, UR5, !P0 ;  /* 0x0000000597007c0c */ /* 0x002fe2000c761270 */
[C---:B------:R-:W-:Y:S01]  /*a5f0*/  IMAD R14, R3.reuse, 0x4, R12 ;  /* 0x00000004030e7824 */ /* 0x040fe200078e020c */
[----:B----4-:R-:W-:Y:S01]  /*a600*/  LEA R4, P6, R12, R61, 0x1 ;  /* 0x0000003d0c047211 */ /* 0x010fe200078c08ff */
[----:B------:R1:W-:Y:S01]  /*a610*/  @P4 STG.E.U16 desc[UR8][R8.64], R50 ;  /* 0x0000003208004986 */ /* 0x0003e2000c101508 */
[----:B------:R-:W4:Y:S01]  /*a620*/  LDCU UR5, c[0x0][0x39c] ;  /* 0x00007380ff0577ac */ /* 0x000f220008000800 */
[----:B---3--:R-:W-:Y:S01]  /*a630*/  ISETP.LT.AND P4, PT, R156, UR7, !P0 ;  /* 0x000000079c007c0c */ /* 0x008fe2000c781270 */
[----:B------:R-:W3:Y:S01]  /*a640*/  LDCU UR7, c[0x0][0x39c] ;  /* 0x00007380ff0777ac */ /* 0x000ee20008000800 */
[----:B------:R-:W-:Y:S01]  /*a650*/  LEA.HI.X.SX32 R5, R12, R62, 0x1, P6 ;  /* 0x0000003e0c057211 */ /* 0x000fe200030f0eff */
[----:B------:R-:W-:Y:S01]  /*a660*/  IMAD R12, R3, 0x4, R14 ;  /* 0x00000004030c7824 */ /* 0x000fe200078e020e */
[----:B------:R-:W-:-:S02]  /*a670*/  PRMT R30, R30, 0x7632, R30 ;  /* 0x000076321e1e7816 */ /* 0x000fc4000000001e */
[----:B------:R-:W-:-:S03]  /*a680*/  LEA R10, P6, R14, R61, 0x1 ;  /* 0x0000003d0e0a7211 */ /* 0x000fc600078c08ff */
[----:B------:R3:W-:Y:S01]  /*a690*/  @P5 STG.E.U16 desc[UR8][R4.64], R30 ;  /* 0x0000001e04005986 */ /* 0x0007e2000c101508 */
[----:B------:R-:W-:Y:S01]  /*a6a0*/  LEA.HI.X.SX32 R11, R14, R62, 0x1, P6 ;  /* 0x0000003e0e0b7211 */ /* 0x000fe200030f0eff */
[----:B------:R-:W-:Y:S01]  /*a6b0*/  IMAD R14, R3, 0x4, R12 ;  /* 0x00000004030e7824 */ /* 0x000fe200078e020c */
[----:B0-----:R-:W-:Y:S01]  /*a6c0*/  ISETP.LT.AND P5, PT, R163, UR6, !P0 ;  /* 0x00000006a3007c0c */ /* 0x001fe2000c7a1270 */
[----:B------:R-:W0:Y:S01]  /*a6d0*/  LDCU UR6, c[0x0][0x39c] ;  /* 0x00007380ff0677ac */ /* 0x000e220008000800 */
[----:B--2---:R-:W-:-:S04]  /*a6e0*/  LEA R6, P6, R12, R61, 0x1 ;  /* 0x0000003d0c067211 */ /* 0x004fc800078c08ff */
[-C--:B------:R-:W-:Y:S01]  /*a6f0*/  LEA.HI.X.SX32 R7, R12, R62.reuse, 0x1, P6 ;  /* 0x0000003e0c077211 */ /* 0x080fe200030f0eff */
[----:B------:R-:W-:Y:S01]  /*a700*/  IMAD R12, R3, 0x4, R14 ;  /* 0x00000004030c7824 */ /* 0x000fe200078e020e */
[-C--:B-1----:R-:W-:Y:S01]  /*a710*/  LEA R8, P6, R14, R61.reuse, 0x1 ;  /* 0x0000003d0e087211 */ /* 0x082fe200078c08ff */
[----:B------:R1:W-:Y:S01]  /*a720*/  @P2 STG.E.U16 desc[UR8][R10.64], R35 ;  /* 0x000000230a002986 */ /* 0x0003e2000c101508 */
[----:B----4-:R-:W-:Y:S01]  /*a730*/  ISETP.LT.AND P2, PT, R162, UR5, !P0 ;  /* 0x00000005a2007c0c */ /* 0x010fe2000c741270 */
[----:B------:R-:W2:Y:S01]  /*a740*/  LDCU UR5, c[0x0][0x39c] ;  /* 0x00007380ff0577ac */ /* 0x000ea20008000800 */
[----:B------:R-:W-:Y:S01]  /*a750*/  LEA.HI.X.SX32 R9, R14, R62, 0x1, P6 ;  /* 0x0000003e0e097211 */ /* 0x000fe200030f0eff */
[----:B------:R4:W-:Y:S01]  /*a760*/  @P3 STG.E.U16 desc[UR8][R6.64], R47 ;  /* 0x0000002f06003986 */ /* 0x0009e2000c101508 */
[----:B---3--:R-:W-:Y:S01]  /*a770*/  ISETP.LT.AND P3, PT, R161, UR7, !P0 ;  /* 0x00000007a1007c0c */ /* 0x008fe2000c761270 */
[----:B------:R-:W3:Y:S01]  /*a780*/  LDCU UR7, c[0x0][0x39c] ;  /* 0x00007380ff0777ac */ /* 0x000ee20008000800 */
[----:B------:R-:W-:Y:S01]  /*a790*/  LEA R4, P6, R12, R61, 0x1 ;  /* 0x0000003d0c047211 */ /* 0x000fe200078c08ff */
[----:B------:R-:W-:-:S03]  /*a7a0*/  IMAD R14, R3, 0x4, R12 ;  /* 0x00000004030e7824 */ /* 0x000fc600078e020c */
[-C--:B------:R-:W-:Y:S01]  /*a7b0*/  LEA.HI.X.SX32 R5, R12, R62.reuse, 0x1, P6 ;  /* 0x0000003e0c057211 */ /* 0x080fe200030f0eff */
[C---:B------:R-:W-:Y:S01]  /*a7c0*/  IMAD R12, R3.reuse, 0x4, R14 ;  /* 0x00000004030c7824 */ /* 0x040fe200078e020e */
[-C--:B-1----:R-:W-:Y:S01]  /*a7d0*/  LEA R10, P6, R14, R61.reuse, 0x1 ;  /* 0x0000003d0e0a7211 */ /* 0x082fe200078c08ff */
[----:B------:R1:W-:Y:S01]  /*a7e0*/  @P4 STG.E.U16 desc[UR8][R8.64], R39 ;  /* 0x0000002708004986 */ /* 0x0003e2000c101508 */
[----:B0-----:R-:W-:Y:S01]  /*a7f0*/  ISETP.LT.AND P4, PT, R160, UR6, !P0 ;  /* 0x00000006a0007c0c */ /* 0x001fe2000c781270 */
[----:B------:R-:W0:Y:S01]  /*a800*/  LDCU UR6, c[0x0][0x39c] ;  /* 0x00007380ff0677ac */ /* 0x000e220008000800 */
[-C--:B------:R-:W-:Y:S01]  /*a810*/  LEA.HI.X.SX32 R11, R14, R62.reuse, 0x1, P6 ;  /* 0x0000003e0e0b7211 */ /* 0x080fe200030f0eff */
[C---:B------:R-:W-:Y:S01]  /*a820*/  IMAD R14, R3.reuse, 0x4, R12 ;  /* 0x00000004030e7824 */ /* 0x040fe200078e020c */
[CC--:B----4-:R-:W-:Y:S01]  /*a830*/  LEA R6, P6, R12.reuse, R61.reuse, 0x1 ;  /* 0x0000003d0c067211 */ /* 0x0d0fe200078c08ff */
[----:B------:R4:W-:Y:S03]  /*a840*/  @P5 STG.E.U16 desc[UR8][R4.64], R55 ;  /* 0x0000003704005986 */ /* 0x0009e6000c101508 */
[----:B------:R-:W-:Y:S01]  /*a850*/  LEA.HI.X.SX32 R7, R12, R62, 0x1, P6 ;  /* 0x0000003e0c077211 */ /* 0x000fe200030f0eff */
[----:B------:R-:W-:Y:S01]  /*a860*/  IMAD R12, R3, 0x4, R14 ;  /* 0x00000004030c7824 */ /* 0x000fe200078e020e */
[----:B-1----:R-:W-:Y:S01]  /*a870*/  LEA R8, P6, R14, R61, 0x1 ;  /* 0x0000003d0e087211 */ /* 0x002fe200078c08ff */
[----:B------:R1:W-:Y:S01]  /*a880*/  @P2 STG.E.U16 desc[UR8][R10.64], R43 ;  /* 0x0000002b0a002986 */ /* 0x0003e2000c101508 */
[----:B--2---:R-:W-:Y:S01]  /*a890*/  ISETP.LT.AND P5, PT, R159, UR5, !P0 ;  /* 0x000000059f007c0c */ /* 0x004fe2000c7a1270 */
[----:B------:R-:W2:Y:S01]  /*a8a0*/  LDCU UR5, c[0x0][0x39c] ;  /* 0x00007380ff0577ac */ /* 0x000ea20008000800 */
[----:B---3--:R-:W-:-:S02]  /*a8b0*/  ISETP.LT.AND P2, PT, R158, UR7, !P0 ;  /* 0x000000079e007c0c */ /* 0x008fc4000c741270 */
[-C--:B------:R-:W-:Y:S01]  /*a8c0*/  LEA.HI.X.SX32 R9, R14, R62.reuse, 0x1, P6 ;  /* 0x0000003e0e097211 */ /* 0x080fe200030f0eff */
[----:B------:R-:W3:Y:S01]  /*a8d0*/  LDCU UR7, c[0x0][0x39c] ;  /* 0x00007380ff0777ac */ /* 0x000ee20008000800 */
[CC--:B----4-:R-:W-:Y:S01]  /*a8e0*/  LEA R4, P6, R12.reuse, R61.reuse, 0x1 ;  /* 0x0000003d0c047211 */ /* 0x0d0fe200078c08ff */
[C---:B------:R-:W-:Y:S01]  /*a8f0*/  IMAD R14, R3.reuse, 0x4, R12 ;  /* 0x00000004030e7824 */ /* 0x040fe200078e020c */
[----:B------:R4:W-:Y:S02]  /*a900*/  @P3 STG.E.U16 desc[UR8][R6.64], R59 ;  /* 0x0000003b06003986 */ /* 0x0009e4000c101508 */
[-C--:B------:R-:W-:Y:S01]  /*a910*/  LEA.HI.X.SX32 R5, R12, R62.reuse, 0x1, P6 ;  /* 0x0000003e0c057211 */ /* 0x080fe200030f0eff */
[----:B------:R-:W-:Y:S01]  /*a920*/  IMAD R12, R3, 0x4, R14 ;  /* 0x00000004030c7824 */ /* 0x000fe200078e020e */
[CC--:B-1----:R-:W-:Y:S02]  /*a930*/  LEA R10, P6, R14.reuse, R61.reuse, 0x1 ;  /* 0x0000003d0e0a7211 */ /* 0x0c2fe400078c08ff */
[----:B0-----:R-:W-:Y:S01]  /*a940*/  ISETP.LT.AND P3, PT, R157, UR6, !P0 ;  /* 0x000000069d007c0c */ /* 0x001fe2000c761270 */
[----:B------:R-:W0:Y:S01]  /*a950*/  LDCU UR6, c[0x0][0x39c] ;  /* 0x00007380ff0677ac */ /* 0x000e220008000800 */
[-C--:B------:R-:W-:Y:S01]  /*a960*/  LEA.HI.X.SX32 R11, R14, R62.reuse, 0x1, P6 ;  /* 0x0000003e0e0b7211 */ /* 0x080fe200030f0eff */
[----:B------:R-:W-:Y:S01]  /*a970*/  IMAD R14, R3, 0x4, R12 ;  /* 0x00000004030e7824 */ /* 0x000fe200078e020c */
[----:B----4-:R-:W-:Y:S01]  /*a980*/  LEA R6, P6, R12, R61, 0x1 ;  /* 0x0000003d0c067211 */ /* 0x010fe200078c08ff */
[----:B------:R1:W-:Y:S01]  /*a990*/  @P4 STG.E.U16 desc[UR8][R8.64], R51 ;  /* 0x0000003308004986 */ /* 0x0003e2000c101508 */
[----:B--2---:R-:W-:Y:S01]  /*a9a0*/  ISETP.LT.AND P4, PT, R154, UR5, !P0 ;  /* 0x000000059a007c0c */ /* 0x004fe2000c781270 */
[----:B------:R-:W2:Y:S01]  /*a9b0*/  LDCU UR5, c[0x0][0x39c] ;  /* 0x00007380ff0577ac */ /* 0x000ea20008000800 */
[----:B------:R-:W-:Y:S01]  /*a9c0*/  LEA.HI.X.SX32 R7, R12, R62, 0x1, P6 ;  /* 0x0000003e0c077211 */ /* 0x000fe200030f0eff */
[----:B------:R4:W-:Y:S01]  /*a9d0*/  @P5 STG.E.U16 desc[UR8][R4.64], R31 ;  /* 0x0000001f04005986 */ /* 0x0009e2000c101508 */
[----:B---3--:R-:W-:Y:S01]  /*a9e0*/  ISETP.LT.AND P5, PT, R155, UR7, !P0 ;  /* 0x000000079b007c0c */ /* 0x008fe2000c7a1270 */
[----:B------:R-:W3:Y:S01]  /*a9f0*/  LDCU UR7, c[0x0][0x39c] ;  /* 0x00007380ff0777ac */ /* 0x000ee20008000800 */
[----:B------:R-:W-:-:S02]  /*aa00*/  PRMT R35, R35, 0x7632, R35 ;  /* 0x0000763223237816 */ /* 0x000fc40000000023 */
[----:B-1----:R-:W-:-:S04]  /*aa10*/  LEA R8, P6, R14, R61, 0x1 ;  /* 0x0000003d0e087211 */ /* 0x002fc800078c08ff */
[-C--:B------:R-:W-:Y:S01]  /*aa20*/  LEA.HI.X.SX32 R9, R14, R62.reuse, 0x1, P6 ;  /* 0x0000003e0e097211 */ /* 0x080fe200030f0eff */
[----:B------:R-:W-:Y:S01]  /*aa30*/  IMAD R14, R3, 0x4, R14 ;  /* 0x00000004030e7824 */ /* 0x000fe200078e020e */
[----:B------:R1:W-:Y:S01]  /*aa40*/  @P2 STG.E.U16 desc[UR8][R10.64], R35 ;  /* 0x000000230a002986 */ /* 0x0003e2000c101508 */
[----:B------:R-:W-:Y:S02]  /*aa50*/  PRMT R47, R47, 0x7632, R47 ;  /* 0x000076322f2f7816 */ /* 0x000fe4000000002f */
[----:B------:R-:W-:Y:S01]  /*aa60*/  IMAD R12, R3, 0x4, R14 ;  /* 0x00000004030c7824 */ /* 0x000fe200078e020e */
[----:B----4-:R-:W-:Y:S01]  /*aa70*/  LEA R4, P6, R14, R61, 0x1 ;  /* 0x0000003d0e047211 */ /* 0x010fe200078c08ff */
[----:B------:R-:W-:Y:S01]  /*aa80*/  LDS.128 R32, [R60+UR4+0xc00] ;  /* 0x000c00043c207984 */ /* 0x000fe20008000c00 */
[----:B0-----:R-:W-:Y:S01]  /*aa90*/  ISETP.LT.AND P2, PT, R152, UR6, !P0 ;  /* 0x0000000698007c0c */ /* 0x001fe2000c741270 */
[----:B------:R-:W0:Y:S01]  /*aaa0*/  LDCU UR6, c[0x0][0x39c] ;  /* 0x00007380ff0677ac */ /* 0x000e220008000800 */
[----:B------:R-:W-:Y:S01]  /*aab0*/  PRMT R39, R39, 0x7632, R39 ;  /* 0x0000763227277816 */ /* 0x000fe20000000027 */
[----:B------:R4:W-:Y:S01]  /*aac0*/  @P3 STG.E.U16 desc[UR8][R6.64], R47 ;  /* 0x0000002f06003986 */ /* 0x0009e2000c101508 */
[----:B------:R-:W-:-:S02]  /*aad0*/  LEA.HI.X.SX32 R5, R14, R62, 0x1, P6 ;  /* 0x0000003e0e057211 */ /* 0x000fc400030f0eff */
[CC--:B-1----:R-:W-:Y:S01]  /*aae0*/  LEA R10, P6, R12.reuse, R61.reuse, 0x1 ;  /* 0x0000003d0c0a7211 */ /* 0x0c2fe200078c08ff */
[----:B------:R1:W-:Y:S01]  /*aaf0*/  @P4 STG.E.U16 desc[UR8][R8.64], R39 ;  /* 0x0000002708004986 */ /* 0x0003e2000c101508 */
[----:B------:R-:W-:Y:S02]  /*ab00*/  PRMT R55, R55, 0x7632, R55 ;  /* 0x0000763237377816 */ /* 0x000fe40000000037 */
[----:B------:R-:W-:Y:S02]  /*ab10*/  LEA.HI.X.SX32 R11, R12, R62, 0x1, P6 ;  /* 0x0000003e0c0b7211 */ /* 0x000fe400030f0eff */
[----:B------:R-:W-:Y:S01]  /*ab20*/  PRMT R43, R43, 0x7632, R43 ;  /* 0x000076322b2b7816 */ /* 0x000fe2000000002b */
[----:B----4-:R-:W-:Y:S01]  /*ab30*/  IMAD R6, R3, 0x4, R12 ;  /* 0x0000000403067824 */ /* 0x010fe200078e020c */
[----:B--2---:R-:W-:Y:S02]  /*ab40*/  ISETP.LT.AND P3, PT, R153, UR5, !P0 ;  /* 0x0000000599007c0c */ /* 0x004fe4000c761270 */
[----:B---3--:R-:W-:Y:S01]  /*ab50*/  ISETP.LT.AND P4, PT, R149, UR7, !P0 ;  /* 0x0000000795007c0c */ /* 0x008fe2000c781270 */
[----:B-1----:R-:W-:Y:S01]  /*ab60*/  IMAD R8, R3, 0x4, R6 ;  /* 0x0000000403087824 */ /* 0x002fe200078e0206 */
[----:B------:R-:W-:Y:S01]  /*ab70*/  @P5 STG.E.U16 desc[UR8][R4.64], R55 ;  /* 0x0000003704005986 */ /* 0x000fe2000c101508 */
[-C--:B------:R-:W-:Y:S01]  /*ab80*/  LEA R12, P6, R6, R61.reuse, 0x1 ;  /* 0x0000003d060c7211 */ /* 0x080fe200078c08ff */
[----:B------:R-:W1:Y:S02]  /*ab90*/  LDCU UR5, c[0x0][0x39c] ;  /* 0x00007380ff0577ac */ /* 0x000e640008000800 */
[----:B------:R-:W-:Y:S01]  /*aba0*/  @P2 STG.E.U16 desc[UR8][R10.64], R43 ;  /* 0x0000002b0a002986 */ /* 0x000fe2000c101508 */
[----:B------:R-:W-:Y:S01]  /*abb0*/  LEA R20, P2, R8, R61, 0x1 ;  /* 0x0000003d08147211 */ /* 0x000fe200078408ff */
[----:B------:R-:W2:Y:S01]  /*abc0*/  LDCU UR7, c[0x0][0x39c] ;  /* 0x00007380ff0777ac */ /* 0x000ea20008000800 */
[----:B------:R-:W-:-:S02]  /*abd0*/  PRMT R59, R59, 0x7632, R59 ;  /* 0x000076323b3b7816 */ /* 0x000fc4000000003b */
[-C--:B------:R-:W-:Y:S01]  /*abe0*/  LEA.HI.X.SX32 R13, R6, R62.reuse, 0x1, P6 ;  /* 0x0000003e060d7211 */ /* 0x080fe200030f0eff */
[----:B------:R-:W-:Y:S01]  /*abf0*/  IMAD R16, R3, 0x4, R8 ;  /* 0x0000000403107824 */ /* 0x000fe200078e0208 */
[----:B------:R-:W-:Y:S01]  /*ac00*/  LEA.HI.X.SX32 R21, R8, R62, 0x1, P2 ;  /* 0x0000003e08157211 */ /* 0x000fe200010f0eff */
[----:B------:R-:W3:Y:S01]  /*ac10*/  LDS.128 R4, [R2+UR4] ;  /* 0x0000000402047984 */ /* 0x000ee20008000c00 */
[----:B------:R-:W-:-:S03]  /*ac20*/  PRMT R51, R51, 0x7632, R51 ;  /* 0x0000763233337816 */ /* 0x000fc60000000033 */
[----:B------:R-:W-:Y:S04]  /*ac30*/  @P3 STG.E.U16 desc[UR8][R12.64], R59 ;  /* 0x0000003b0c003986 */ /* 0x000fe8000c101508 */
[----:B------:R-:W-:Y:S01]  /*ac40*/  @P4 STG.E.U16 desc[UR8][R20.64], R51 ;  /* 0x0000003314004986 */ /* 0x000fe2000c101508 */
[----:B------:R-:W-:Y:S01]  /*ac50*/  LEA R36, P4, R16, R61, 0x1 ;  /* 0x0000003d10247211 */ /* 0x000fe200078808ff */
[----:B------:R-:W-:Y:S01]  /*ac60*/  IMAD R42, R3, 0x4, R16 ;  /* 0x00000004032a7824 */ /* 0x000fe200078e0210 */
[----:B0-----:R-:W-:Y:S01]  /*ac70*/  ISETP.LT.AND P5, PT, R146, UR6, !P0 ;  /* 0x0000000692007c0c */ /* 0x001fe2000c7a1270 */
[----:B------:R-:W0:Y:S01]  /*ac80*/  LDS.128 R8, [R60+UR4] ;  /* 0x000000043c087984 */ /* 0x000e220008000c00 */
[----:B------:R-:W-:-:S03]  /*ac90*/  LEA.HI.X.SX32 R37, R16, R62, 0x1, P4 ;  /* 0x0000003e10257211 */ /* 0x000fc600020f0eff */
[----:B------:R-:W4:Y:S01]  /*aca0*/  LDS.128 R12, [R2+UR4+0x400] ;  /* 0x00040004020c7984 */ /* 0x000f220008000c00 */
[----:B------:R-:W-:Y:S01]  /*acb0*/  IMAD R44, R3, 0x4, R42 ;  /* 0x00000004032c7824 */ /* 0x000fe200078e022a */
[----:B------:R-:W-:Y:S01]  /*acc0*/  PRMT R39, R31, 0x7632, R39 ;  /* 0x000076321f277816 */ /* 0x000fe20000000027 */
[----:B------:R-:W0:Y:S01]  /*acd0*/  LDCU UR6, c[0x0][0x39c] ;  /* 0x00007380ff0677ac */ /* 0x000e220008000800 */
[----:B------:R-:W0:Y:S04]  /*ace0*/  LDS.128 R16, [R60+UR4+0x400] ;  /* 0x000400043c107984 */ /* 0x000e280008000c00 */
[----:B------:R2:W0:Y:S01]  /*acf0*/  LDS.128 R20, [R2+UR4+0x800] ;  /* 0x0008000402147984 */ /* 0x0004220008000c00 */
[C---:B------:R-:W-:Y:S01]  /*ad00*/  IMAD R46, R3.reuse, 0x4, R44 ;  /* 0x00000004032e7824 */ /* 0x040fe200078e022c */
[----:B-1----:R-:W-:Y:S01]  /*ad10*/  ISETP.LT.AND P6, PT, R150, UR5, !P0 ;  /* 0x0000000596007c0c */ /* 0x002fe2000c7c1270 */
[----:B------:R-:W1:Y:S01]  /*ad20*/  LDCU UR5, c[0x0][0x39c] ;  /* 0x00007380ff0577ac */ /* 0x000e620008000800 */
[-C--:B------:R-:W-:Y:S01]  /*ad30*/  LEA R38, P4, R42, R61.reuse, 0x1 ;  /* 0x0000003d2a267211 */ /* 0x080fe200078808ff */
[----:B------:R-:W-:Y:S01]  /*ad40*/  IMAD R48, R3, 0x4, R46 ;  /* 0x0000000403307824 */ /* 0x000fe200078e022e */
[----:B------:R3:W-:Y:S01]  /*ad50*/  @P5 STG.E.U16 desc[UR8][R36.64], R39 ;  /* 0x0000002724005986 */ /* 0x0007e2000c101508 */
[----:B------:R-:W-:-:S02]  /*ad60*/  LEA R40, P5, R44, R61, 0x1 ;  /* 0x0000003d2c287211 */ /* 0x000fc400078a08ff */
[C---:B------:R-:W-:Y:S01]  /*ad70*/  IMAD R50, R3.reuse, 0x4, R48 ;  /* 0x0000000403327824 */ /* 0x040fe200078e0230 */
[----:B------:R-:W4:Y:S01]  /*ad80*/  LDS.128 R28, [R60+UR4+0x800] ;  /* 0x000800043c1c7984 */ /* 0x000f220008000c00 */
[-C--:B------:R-:W-:Y:S01]  /*ad90*/  LEA.HI.X.SX32 R41, R44, R62.reuse, 0x1, P5 ;  /* 0x0000003e2c297211 */ /* 0x080fe200028f0eff */
[----:B------:R-:W0:Y:S01]  /*ada0*/  LDCU UR4, c[0x0][0x39c] ;  /* 0x00007380ff0477ac */ /* 0x000e220008000800 */
[----:B--2---:R-:W-:Y:S01]  /*adb0*/  IMAD R2, R3, 0x4, R50 ;  /* 0x0000000403027824 */ /* 0x004fe200078e0232 */
[-C--:B---3--:R-:W-:Y:S02]  /*adc0*/  LEA.HI.X.SX32 R39, R42, R62.reuse, 0x1, P4 ;  /* 0x0000003e2a277211 */ /* 0x088fe400020f0eff */
[-C--:B------:R-:W-:Y:S02]  /*add0*/  LEA R36, P4, R46, R61.reuse, 0x1 ;  /* 0x0000003d2e247211 */ /* 0x080fe400078808ff */
[----:B------:R-:W-:Y:S02]  /*ade0*/  LEA R42, P5, R48, R61, 0x1 ;  /* 0x0000003d302a7211 */ /* 0x000fe400078a08ff */
[----:B------:R-:W-:Y:S01]  /*adf0*/  ISETP.LT.AND P3, PT, R148, UR7, !P0 ;  /* 0x0000000794007c0c */ /* 0x000fe2000c761270 */
[----:B------:R-:W2:Y:S01]  /*ae00*/  LDCU UR7, c[0x0][0x39c] ;  /* 0x00007380ff0777ac */ /* 0x000ea20008000800 */
[----:B------:R-:W-:-:S02]  /*ae10*/  LEA.HI.X.SX32 R37, R46, R62, 0x1, P4 ;  /* 0x0000003e2e257211 */ /* 0x000fc400020f0eff */
[-C--:B------:R-:W-:Y:S02]  /*ae20*/  LEA R44, P4, R50, R61.reuse, 0x1 ;  /* 0x0000003d322c7211 */ /* 0x080fe400078808ff */
[-C--:B------:R-:W-:Y:S02]  /*ae30*/  LEA.HI.X.SX32 R43, R48, R62.reuse, 0x1, P5 ;  /* 0x0000003e302b7211 */ /* 0x080fe400028f0eff */
[----:B------:R-:W-:Y:S02]  /*ae40*/  LEA R46, P5, R2, R61, 0x1 ;  /* 0x0000003d022e7211 */ /* 0x000fe400078a08ff */
[----:B------:R-:W-:Y:S01]  /*ae50*/  ISETP.LT.AND P2, PT, R147, UR10, !P0 ;  /* 0x0000000a93007c0c */ /* 0x000fe2000c741270 */
[----:B------:R-:W3:Y:S01]  /*ae60*/  LDCU UR10, c[0x0][0x39c] ;  /* 0x00007380ff0a77ac */ /* 0x000ee20008000800 */
[-C--:B------:R-:W-:Y:S02]  /*ae70*/  LEA.HI.X.SX32 R45, R50, R62.reuse, 0x1, P4 ;  /* 0x0000003e322d7211 */ /* 0x080fe400020f0eff */
[----:B-1----:R-:W-:Y:S01]  /*ae80*/  ISETP.LT.AND P4, PT, R63, UR5, !P0 ;  /* 0x000000053f007c0c */ /* 0x002fe2000c781270 */
[----:B------:R-:W1:Y:S01]  /*ae90*/  LDCU UR5, c[0x0][0x39c] ;  /* 0x00007380ff0577ac */ /* 0x000e620008000800 */
[----:B------:R-:W-:-:S02]  /*aea0*/  LEA.HI.X.SX32 R47, R2, R62, 0x1, P5 ;  /* 0x0000003e022f7211 */ /* 0x000fc400028f0eff */
[----:B0-----:R-:W-:Y:S01]  /*aeb0*/  ISETP.LT.AND P5, PT, R80, UR6, !P0 ;  /* 0x0000000650007c0c */ /* 0x001fe2000c7a1270 */
[----:B------:R0:W-:Y:S01]  /*aec0*/  @P6 STG.E.U16 desc[UR8][R38.64], R4 ;  /* 0x0000000426006986 */ /* 0x0001e2000c101508 */
[----:B------:R-:W-:Y:S01]  /*aed0*/  IMAD R2, R3, 0x4, R2 ;  /* 0x0000000403027824 */ /* 0x000fe200078e0202 */
[----:B--2---:R-:W-:Y:S01]  /*aee0*/  ISETP.LT.AND P6, PT, R81, UR7, !P0 ;  /* 0x0000000751007c0c */ /* 0x004fe2000c7c1270 */
[----:B------:R-:W2:Y:S01]  /*aef0*/  LDCU UR6, c[0x0][0x39c] ;  /* 0x00007380ff0677ac */ /* 0x000ea20008000800 */
[----:B------:R0:W-:Y:S01]  /*af00*/  @P3 STG.E.U16 desc[UR8][R40.64], R8 ;  /* 0x0000000828003986 */ /* 0x0001e2000c101508 */
[----:B------:R-:W1:Y:S03]  /*af10*/  LDCU UR7, c[0x0][0x39c] ;  /* 0x00007380ff0777ac */ /* 0x000e660008000800 */
[----:B----4-:R4:W-:Y:S04]  /*af20*/  @P2 STG.E.U16 desc[UR8][R36.64], R12 ;  /* 0x0000000c24002986 */ /* 0x0109e8000c101508 */
[----:B------:R-:W-:Y:S04]  /*af30*/  @P4 STG.E.U16 desc[UR8][R42.64], R16 ;  /* 0x000000102a004986 */ /* 0x000fe8000c101508 */
[----:B------:R1:W-:Y:S01]  /*af40*/  @P5 STG.E.U16 desc[UR8][R44.64], R20 ;  /* 0x000000142c005986 */ /* 0x0003e2000c101508 */
[----:B0-----:R-:W-:Y:S01]  /*af50*/  LEA R38, P5, R2, R61, 0x1 ;  /* 0x0000003d02267211 */ /* 0x001fe200078a08ff */
[----:B------:R-:W-:Y:S01]  /*af60*/  IMAD R40, R3, 0x4, R2 ;  /* 0x0000000403287824 */ /* 0x000fe200078e0202 */
[----:B---3--:R-:W-:-:S02]  /*af70*/  ISETP.LT.AND P3, PT, R82, UR10, !P0 ;  /* 0x0000000a52007c0c */ /* 0x008fc4000c761270 */
[-C--:B------:R-:W-:Y:S01]  /*af80*/  LEA.HI.X.SX32 R39, R2, R62.reuse, 0x1, P5 ;  /* 0x0000003e02277211 */ /* 0x080fe200028f0eff */
[----:B------:R-:W-:Y:S01]  /*af90*/  IMAD R2, R3, 0x4, R40 ;  /* 0x0000000403027824 */ /* 0x000fe200078e0228 */
[-C--:B----4-:R-:W-:Y:S02]  /*afa0*/  LEA R36, P5, R40, R61.reuse, 0x1 ;  /* 0x0000003d28247211 */ /* 0x090fe400078a08ff */
[----:B------:R-:W-:Y:S01]  /*afb0*/  ISETP.LT.AND P4, PT, R84, UR4, !P0 ;  /* 0x0000000454007c0c */ /* 0x000fe2000c781270 */
[----:B------:R-:W0:Y:S01]  /*afc0*/  LDCU UR4, c[0x0][0x39c] ;  /* 0x00007380ff0477ac */ /* 0x000e220008000800 */
[----:B------:R-:W-:Y:S01]  /*afd0*/  LEA.HI.X.SX32 R37, R40, R62, 0x1, P5 ;  /* 0x0000003e28257211 */ /* 0x000fe200028f0eff */
[----:B------:R3:W-:Y:S01]  /*afe0*/  @P6 STG.E.U16 desc[UR8][R46.64], R28 ;  /* 0x0000001c2e006986 */ /* 0x0007e2000c101508 */
[----:B------:R-:W-:Y:S01]  /*aff0*/  LEA R40, P5, R2, R61, 0x1 ;  /* 0x0000003d02287211 */ /* 0x000fe200078a08ff */
[----:B-1----:R-:W1:Y:S01]  /*b000*/  LDC R45, c[0x0][0x3b8] ;  /* 0x0000ee00ff2d7b82 */ /* 0x002e620000000800 */
[----:B------:R-:W-:-:S02]  /*b010*/  ISETP.LT.AND P2, PT, R83, UR11, !P0 ;  /* 0x0000000b53007c0c */ /* 0x000fc4000c741270 */
[----:B------:R-:W-:Y:S01]  /*b020*/  ISETP.LT.AND P6, PT, R85, UR5, !P0 ;  /* 0x0000000555007c0c */ /* 0x000fe2000c7c1270 */
[----:B------:R-:W4:Y:S01]  /*b030*/  LDCU UR5, c[0x0][0x39c] ;  /* 0x00007380ff0577ac */ /* 0x000f220008000800 */
[----:B------:R-:W-:Y:S01]  /*b040*/  LEA.HI.X.SX32 R41, R2, R62, 0x1, P5 ;  /* 0x0000003e02297211 */ /* 0x000fe200028f0eff */
[C---:B------:R-:W-:Y:S01]  /*b050*/  IMAD R2, R3.reuse, 0x4, R2 ;  /* 0x0000000403027824 */ /* 0x040fe200078e0202 */
[----:B------:R0:W-:Y:S01]  /*b060*/  @P3 STG.E.U16 desc[UR8][R38.64], R24 ;  /* 0x0000001826003986 */ /* 0x0001e2000c101508 */
[----:B------:R-:W-:Y:S02]  /*b070*/  PRMT R20, R4, 0x7632, R20 ;  /* 0x0000763204147816 */ /* 0x000fe40000000014 */
[----:B------:R-:W-:Y:S01]  /*b080*/  IMAD R4, R3, 0x4, R2 ;  /* 0x0000000403047824 */ /* 0x000fe200078e0202 */
[----:B--2---:R-:W-:Y:S01]  /*b090*/  ISETP.LT.AND P3, PT, R86, UR6, !P0 ;  /* 0x0000000656007c0c */ /* 0x004fe2000c761270 */
[----:B------:R-:W2:Y:S01]  /*b0a0*/  LDCU UR6, c[0x0][0x39c] ;  /* 0x00007380ff0677ac */ /* 0x000ea20008000800 */
[----:B------:R-:W-:Y:S01]  /*b0b0*/  PRMT R8, R8, 0x7632, R8 ;  /* 0x0000763208087816 */ /* 0x000fe20000000008 */
[----:B------:R4:W-:Y:S01]  /*b0c0*/  @P2 STG.E.U16 desc[UR8][R36.64], R32 ;  /* 0x0000002024002986 */ /* 0x0009e2000c101508 */
[----:B------:R-:W-:Y:S01]  /*b0d0*/  PRMT R12, R12, 0x7632, R12 ;  /* 0x000076320c0c7816 */ /* 0x000fe2000000000c */
[----:B---3--:R-:W3:Y:S01]  /*b0e0*/  LDC R47, c[0x0][0x3b8] ;  /* 0x0000ee00ff2f7b82 */ /* 0x008ee20000000800 */
[----:B0-----:R-:W-:-:S02]  /*b0f0*/  LEA R38, P5, R2, R61, 0x1 ;  /* 0x0000003d02267211 */ /* 0x001fc400078a08ff */
[----:B------:R-:W-:Y:S01]  /*b100*/  ISETP.LT.AND P2, PT, R87, UR4, !P0 ;  /* 0x0000000457007c0c */ /* 0x000fe2000c741270 */
[----:B------:R0:W-:Y:S01]  /*b110*/  @P4 STG.E.U16 desc[UR8][R40.64], R20 ;  /* 0x0000001428004986 */ /* 0x0001e2000c101508 */
[-C--:B------:R-:W-:Y:S01]  /*b120*/  LEA.HI.X.SX32 R39, R2, R62.reuse, 0x1, P5 ;  /* 0x0000003e02277211 */ /* 0x080fe200028f0eff */
[C---:B------:R-:W-:Y:S01]  /*b130*/  IMAD R2, R3.reuse, 0x4, R4 ;  /* 0x0000000403027824 */ /* 0x040fe200078e0204 */
[----:B------:R-:W1:Y:S01]  /*b140*/  LDCU UR4, c[0x0][0x39c] ;  /* 0x00007380ff0477ac */ /* 0x000e620008000800 */
[-C--:B----4-:R-:W-:Y:S02]  /*b150*/  LEA R36, P5, R4, R61.reuse, 0x1 ;  /* 0x0000003d04247211 */ /* 0x090fe400078a08ff */
[----:B------:R-:W-:Y:S01]  /*b160*/  ISETP.LT.AND P4, PT, R88, UR5, !P0 ;  /* 0x0000000558007c0c */ /* 0x000fe2000c781270 */
[----:B------:R-:W-:Y:S01]  /*b170*/  @P6 STG.E.U16 desc[UR8][R38.64], R8 ;  /* 0x0000000826006986 */ /* 0x000fe2000c101508 */
[----:B------:R-:W-:Y:S01]  /*b180*/  LEA.HI.X.SX32 R37, R4, R62, 0x1, P5 ;  /* 0x0000003e04257211 */ /* 0x000fe200028f0eff */
[----:B------:R-:W-:Y:S01]  /*b190*/  IMAD R4, R3, 0x4, R2 ;  /* 0x0000000403047824 */ /* 0x000fe200078e0202 */
[----:B------:R-:W4:Y:S01]  /*b1a0*/  LDCU UR5, c[0x0][0x39c] ;  /* 0x00007380ff0577ac */ /* 0x000f220008000800 */
[----:B0-----:R-:W-:-:S02]  /*b1b0*/  LEA R40, P5, R2, R61, 0x1 ;  /* 0x0000003d02287211 */ /* 0x001fc400078a08ff */
[----:B------:R0:W-:Y:S01]  /*b1c0*/  @P3 STG.E.U16 desc[UR8][R36.64], R12 ;  /* 0x0000000c24003986 */ /* 0x0001e2000c101508 */
[----:B------:R-:W-:Y:S02]  /*b1d0*/  PRMT R20, R16, 0x7632, R20 ;  /* 0x0000763210147816 */ /* 0x000fe40000000014 */
[-C--:B------:R-:W-:Y:S02]  /*b1e0*/  LEA.HI.X.SX32 R41, R2, R62.reuse, 0x1, P5 ;  /* 0x0000003e02297211 */ /* 0x080fe400028f0eff */
[-C--:B------:R-:W-:Y:S02]  /*b1f0*/  LEA R42, P3, R4, R61.reuse, 0x1 ;  /* 0x0000003d042a7211 */ /* 0x080fe400078608ff */
[----:B------:R-:W-:Y:S01]  /*b200*/  PRMT R16, R20, 0x7632, R16 ;  /* 0x0000763214107816 */ /* 0x000fe20000000010 */
[----:B------:R1:W-:Y:S01]  /*b210*/  @P2 STG.E.U16 desc[UR8][R40.64], R20 ;  /* 0x0000001428002986 */ /* 0x0003e2000c101508 */
[----:B------:R-:W-:Y:S01]  /*b220*/  LEA.HI.X.SX32 R43, R4, R62, 0x1, P3 ;  /* 0x0000003e042b7211 */ /* 0x000fe200018f0eff */
[----:B------:R-:W-:Y:S01]  /*b230*/  IMAD R4, R3, 0x4, R4 ;  /* 0x0000000403047824 */ /* 0x000fe200078e0204 */
[----:B--2---:R-:W-:Y:S01]  /*b240*/  ISETP.LT.AND P6, PT, R89, UR6, !P0 ;  /* 0x0000000659007c0c */ /* 0x004fe2000c7c1270 */
[----:B------:R-:W2:Y:S01]  /*b250*/  LDCU UR6, c[0x0][0x39c] ;  /* 0x00007380ff0677ac */ /* 0x000ea20008000800 */
[----:B------:R-:W-:Y:S01]  /*b260*/  PRMT R28, R28, 0x7632, R28 ;  /* 0x000076321c1c7816 */ /* 0x000fe2000000001c */
[----:B------:R2:W-:Y:S01]  /*b270*/  @P4 STG.E.U16 desc[UR8][R42.64], R16 ;  /* 0x000000102a004986 */ /* 0x0005e2000c101508 */
[----:B0-----:R-:W-:Y:S01]  /*b280*/  LEA R36, P4, R4, R61, 0x1 ;  /* 0x0000003d04247211 */ /* 0x001fe200078808ff */
[----:B------:R-:W0:Y:S01]  /*b290*/  LDC R12, c[0x0][0x3b8] ;  /* 0x0000ee00ff0c7b82 */ /* 0x000e220000000800 */
[----:B------:R-:W-:-:S07]  /*b2a0*/  IMAD R8, R3, 0x4, R4 ;  /* 0x0000000403087824 */ /* 0x000fce00078e0204 */
[----:B-1----:R-:W1:Y:S01]  /*b2b0*/  LDC R41, c[0x0][0x3b8] ;  /* 0x0000ee00ff297b82 */ /* 0x002e620000000800 */
[----:B------:R-:W-:Y:S01]  /*b2c0*/  LEA.HI.X.SX32 R37, R4, R62, 0x1, P4 ;  /* 0x0000003e04257211 */ /* 0x000fe200020f0eff */
[----:B------:R-:W-:Y:S01]  /*b2d0*/  IMAD R4, R3, 0x4, R8 ;  /* 0x0000000403047824 */ /* 0x000fe200078e0208 */
[----:B------:R-:W-:Y:S01]  /*b2e0*/  ISETP.LT.AND P5, PT, R90, UR4, !P0 ;  /* 0x000000045a007c0c */ /* 0x000fe2000c7a1270 */
[----:B------:R-:W0:Y:S04]  /*b2f0*/  LDCU UR4, c[0x0][0x39c] ;  /* 0x00007380ff0477ac */ /* 0x000e280008000800 */
[----:B--2---:R-:W2:Y:S01]  /*b300*/  LDC R43, c[0x0][0x3b8] ;  /* 0x0000ee00ff2b7b82 */ /* 0x004ea20000000800 */
[----:B------:R0:W-:Y:S01]  /*b310*/  @P6 STG.E.U16 desc[UR8][R36.64], R28 ;  /* 0x0000001c24006986 */ /* 0x0001e2000c101508 */
[----:B------:R-:W-:-:S02]  /*b320*/  LEA R38, P6, R4, R61, 0x1 ;  /* 0x0000003d04267211 */ /* 0x000fc400078c08ff */
[----:B----4-:R-:W-:Y:S01]  /*b330*/  ISETP.LT.AND P3, PT, R91, UR5, !P0 ;  /* 0x000000055b007c0c */ /* 0x010fe2000c761270 */
[----:B------:R-:W4:Y:S01]  /*b340*/  LDCU UR5, c[0x0][0x39c] ;  /* 0x00007380ff0577ac */ /* 0x000f220008000800 */
[----:B------:R-:W-:Y:S02]  /*b350*/  LEA R2, P4, R8, R61, 0x1 ;  /* 0x0000003d08027211 */ /* 0x000fe400078808ff */
[-C--:B------:R-:W-:Y:S01]  /*b360*/  LEA.HI.X.SX32 R39, R4, R62.reuse, 0x1, P6 ;  /* 0x0000003e04277211 */ /* 0x080fe200030f0eff */
[----:B------:R-:W-:Y:S01]  /*b370*/  IMAD R4, R45, 0x4, R4 ;  /* 0x000000042d047824 */ /* 0x000fe200078e0204 */
[----:B------:R-:W-:Y:S01]  /*b380*/  LEA.HI.X.SX32 R3, R8, R62, 0x1, P4 ;  /* 0x0000003e08037211 */ /* 0x000fe200020f0eff */
[----:B------:R-:W3:Y:S01]  /*b390*/  LDC R45, c[0x0][0x3b8] ;  /* 0x0000ee00ff2d7b82 */ /* 0x000ee20000000800 */
[----:B------:R-:W-:Y:S01]  /*b3a0*/  PRMT R24, R24, 0x7632, R24 ;  /* 0x0000763218187816 */ /* 0x000fe20000000018 */
[----:B-1----:R-:W-:-:S06]  /*b3b0*/  IMAD R8, R41, 0x4, R4 ;  /* 0x0000000429087824 */ /* 0x002fcc00078e0204 */
[----:B------:R-:W1:Y:S01]  /*b3c0*/  LDC R41, c[0x0][0x3b8] ;  /* 0x0000ee00ff297b82 */ /* 0x000e620000000800 */
[-C--:B0-----:R-:W-:Y:S02]  /*b3d0*/  LEA R36, P6, R4, R61.reuse, 0x1 ;  /* 0x0000003d04247211 */ /* 0x081fe400078c08ff */
[----:B------:R-:W-:Y:S01]  /*b3e0*/  ISETP.LT.AND P4, PT, R93, UR4, !P0 ;  /* 0x000000045d007c0c */ /* 0x000fe2000c781270 */
[----:B------:R-:W0:Y:S01]  /*b3f0*/  LDCU UR4, c[0x0][0x39c] ;  /* 0x00007380ff0477ac */ /* 0x000e220008000800 */
[----:B------:R3:W-:Y:S01]  /*b400*/  @P5 STG.E.U16 desc[UR8][R2.64], R24 ;  /* 0x0000001802005986 */ /* 0x0007e2000c101508 */
[----:B------:R-:W-:Y:S02]  /*b410*/  PRMT R32, R32, 0x7632, R32 ;  /* 0x0000763220207816 */ /* 0x000fe40000000020 */
[-C--:B------:R-:W-:Y:S01]  /*b420*/  LEA.HI.X.SX32 R37, R4, R62.reuse, 0x1, P6 ;  /* 0x0000003e04257211 */ /* 0x080fe200030f0eff */
[----:B--2---:R-:W-:Y:S01]  /*b430*/  IMAD R4, R43, 0x4, R8 ;  /* 0x000000042b047824 */ /* 0x004fe200078e0208 */
[----:B------:R-:W-:Y:S01]  /*b440*/  ISETP.LT.AND P2, PT, R92, UR7, !P0 ;  /* 0x000000075c007c0c */ /* 0x000fe2000c741270 */
[----:B------:R-:W2:Y:S01]  /*b450*/  LDC R16, c[0x0][0x3b8] ;  /* 0x0000ee00ff107b82 */ /* 0x000ea20000000800 */
[----:B----4-:R-:W-:Y:S01]  /*b460*/  ISETP.LT.AND P5, PT, R94, UR5, !P0 ;  /* 0x000000055e007c0c */ /* 0x010fe2000c7a1270 */
[----:B------:R4:W-:Y:S01]  /*b470*/  @P3 STG.E.U16 desc[UR8][R38.64], R32 ;  /* 0x0000002026003986 */ /* 0x0009e2000c101508 */
[----:B------:R-:W0:Y:S01]  /*b480*/  LDCU UR5, c[0x0][0x39c] ;  /* 0x00007380ff0577ac */ /* 0x000e220008000800 */
[C---:B---3--:R-:W-:Y:S01]  /*b490*/  LEA R2, P6, R8.reuse, R61, 0x1 ;  /* 0x0000003d08027211 */ /* 0x048fe200078c08ff */
[----:B------:R-:W3:Y:S03]  /*b4a0*/  LDCU UR7, c[0x0][0x39c] ;  /* 0x00007380ff0777ac */ /* 0x000ee60008000800 */
[----:B------:R-:W2:Y:S01]  /*b4b0*/  LDC R43, c[0x0][0x3b8] ;  /* 0x0000ee00ff2b7b82 */ /* 0x000ea20000000800 */
[----:B------:R-:W-:-:S02]  /*b4c0*/  LEA.HI.X.SX32 R3, R8, R62, 0x1, P6 ;  /* 0x0000003e08037211 */ /* 0x000fc400030f0eff */
[----:B----4-:R-:W-:Y:S02]  /*b4d0*/  LEA R38, P6, R4, R61, 0x1 ;  /* 0x0000003d04267211 */ /* 0x010fe400078c08ff */
[----:B------:R-:W-:-:S03]  /*b4e0*/  PRMT R20, R13, 0x7632, R20 ;  /* 0x000076320d147816 */ /* 0x000fc60000000014 */
[----:B------:R-:W4:Y:S01]  /*b4f0*/  LDC R24, c[0x0][0x3b8] ;  /* 0x0000ee00ff187b82 */ /* 0x000f220000000800 */
[----:B------:R-:W-:Y:S01]  /*b500*/  LEA.HI.X.SX32 R39, R4, R62, 0x1, P6 ;  /* 0x0000003e04277211 */ /* 0x000fe200030f0eff */
[----:B------:R-:W-:Y:S01]  /*b510*/  IMAD R4, R47, 0x4, R4 ;  /* 0x000000042f047824 */ /* 0x000fe200078e0204 */
[----:B------:R-:W-:Y:S01]  /*b520*/  @P2 STG.E.U16 desc[UR8][R36.64], R5 ;  /* 0x0000000524002986 */ /* 0x000fe2000c101508 */
[----:B------:R-:W-:Y:S01]  /*b530*/  ISETP.LT.AND P3, PT, R95, UR6, !P0 ;  /* 0x000000065f007c0c */ /* 0x000fe2000c761270 */
[----:B------:R-:W2:Y:S03]  /*b540*/  LDCU UR6, c[0x0][0x39c] ;  /* 0x00007380ff0677ac */ /* 0x000ea60008000800 */
[----:B------:R-:W3:Y:S01]  /*b550*/  LDC R47, c[0x0][0x3b8] ;  /* 0x0000ee00ff2f7b82 */ /* 0x000ee20000000800 */
[----:B------:R1:W-:Y:S01]  /*b560*/  @P4 STG.E.U16 desc[UR8][R2.64], R9 ;  /* 0x0000000902004986 */ /* 0x0003e2000c101508 */
[----:B0-----:R-:W-:Y:S01]  /*b570*/  ISETP.LT.AND P2, PT, R100, UR4, !P0 ;  /* 0x0000000464007c0c */ /* 0x001fe2000c741270 */
[----:B------:R-:W0:Y:S01]  /*b580*/  LDCU UR4, c[0x0][0x39c] ;  /* 0x00007380ff0477ac */ /* 0x000e220008000800 */
[----:B-1----:R-:W-:Y:S01]  /*b590*/  IMAD R8, R41, 0x4, R4 ;  /* 0x0000000429087824 */ /* 0x002fe200078e0204 */
[----:B------:R1:W-:Y:S01]  /*b5a0*/  @P5 STG.E.U16 desc[UR8][R38.64], R13 ;  /* 0x0000000d26005986 */ /* 0x0003e2000c101508 */
[----:B------:R-:W-:-:S04]  /*b5b0*/  LEA R40, P5, R4, R61, 0x1 ;  /* 0x0000003d04287211 */ /* 0x000fc800078a08ff */
[-C--:B------:R-:W-:Y:S01]  /*b5c0*/  LEA.HI.X.SX32 R41, R4, R62.reuse, 0x1, P5 ;  /* 0x0000003e04297211 */ /* 0x080fe200028f0eff */
[----:B------:R-:W-:Y:S01]  /*b5d0*/  IMAD R4, R45, 0x4, R8 ;  /* 0x000000042d047824 */ /* 0x000fe200078e0208 */
[CC--:B------:R-:W-:Y:S02]  /*b5e0*/  LEA R2, P6, R8.reuse, R61.reuse, 0x1 ;  /* 0x0000003d08027211 */ /* 0x0c0fe400078c08ff */
[----:B------:R-:W-:Y:S01]  /*b5f0*/  ISETP.LT.AND P4, PT, R101, UR5, !P0 ;  /* 0x0000000565007c0c */ /* 0x000fe2000c781270 */
[----:B------:R-:W3:Y:S01]  /*b600*/  LDCU UR5, c[0x0][0x39c] ;  /* 0x00007380ff0577ac */ /* 0x000ee20008000800 */
[-C--:B------:R-:W-:Y:S01]  /*b610*/  LEA.HI.X.SX32 R3, R8, R62.reuse, 0x1, P6 ;  /* 0x0000003e08037211 */ /* 0x080fe200030f0eff */
[----:B-1----:R-:W1:Y:S01]  /*b620*/  LDC R13, c[0x0][0x3b8] ;  /* 0x0000ee00ff0d7b82 */ /* 0x002e620000000800 */
[CC--:B------:R-:W-:Y:S01]  /*b630*/  LEA R36, P6, R4.reuse, R61.reuse, 0x1 ;  /* 0x0000003d04247211 */ /* 0x0c0fe200078c08ff */
[----:B------:R3:W-:Y:S03]  /*b640*/  @P3 STG.E.U16 desc[UR8][R40.64], R17 ;  /* 0x0000001128003986 */ /* 0x0007e6000c101508 */
[----:B------:R-:W-:Y:S01]  /*b650*/  LEA.HI.X.SX32 R37, R4, R62, 0x1, P6 ;  /* 0x0000003e04257211 */ /* 0x000fe200030f0eff */
[----:B--2---:R-:W-:Y:S01]  /*b660*/  IMAD R4, R43, 0x4, R4 ;  /* 0x000000042b047824 */ /* 0x004fe200078e0204 */
[----:B------:R-:W-:Y:S01]  /*b670*/  ISETP.LT.AND P5, PT, R102, UR6, !P0 ;  /* 0x0000000666007c0c */ /* 0x000fe2000c7a1270 */
[----:B------:R-:W2:Y:S01]  /*b680*/  LDCU UR6, c[0x0][0x39c] ;  /* 0x00007380ff0677ac */ /* 0x000ea20008000800 */
[----:B0-----:R-:W-:Y:S01]  /*b690*/  ISETP.LT.AND P3, PT, R103, UR4, !P0 ;  /* 0x0000000467007c0c */ /* 0x001fe2000c761270 */
[----:B---3--:R-:W-:Y:S01]  /*b6a0*/  IMAD R8, R47, 0x4, R4 ;  /* 0x000000042f087824 */ /* 0x008fe200078e0204 */
[----:B------:R0:W-:Y:S01]  /*b6b0*/  @P2 STG.E.U16 desc[UR8][R2.64], R21 ;  /* 0x0000001502002986 */ /* 0x0001e2000c101508 */
[----:B------:R-:W3:Y:S01]  /*b6c0*/  LDCU UR4, c[0x0][0x39c] ;  /* 0x00007380ff0477ac */ /* 0x000ee20008000800 */
[----:B------:R-:W-:Y:S01]  /*b6d0*/  PRMT R9, R5, 0x7632, R9 ;  /* 0x0000763205097816 */ /* 0x000fe20000000009 */
[----:B------:R-:W1:Y:S01]  /*b6e0*/  LDC R43, c[0x0][0x3b8] ;  /* 0x0000ee00ff2b7b82 */ /* 0x000e620000000800 */
[----:B------:R2:W-:Y:S01]  /*b6f0*/  @P4 STG.E.U16 desc[UR8][R36.64], R29 ;  /* 0x0000001d24004986 */ /* 0x0005e2000c101508 */
[----:B------:R-:W-:-:S02]  /*b700*/  LEA R40, P6, R8, R61, 0x1 ;  /* 0x0000003d08287211 */ /* 0x000fc400078c08ff */
[----:B------:R-:W-:Y:S01]  /*b710*/  LEA R38, P4, R4, R61, 0x1 ;  /* 0x0000003d04267211 */ /* 0x000fe200078808ff */
[----:B0-----:R-:W-:-:S03]  /*b720*/  IMAD R3, R49, 0x4, R8 ;  /* 0x0000000431037824 */ /* 0x001fc600078e0208 */
[----:B--2---:R-:W0:Y:S01]  /*b730*/  LDC R37, c[0x0][0x3b8] ;  /* 0x0000ee00ff257b82 */ /* 0x004e220000000800 */
[----:B------:R-:W-:Y:S01]  /*b740*/  IMAD R5, R12, 0x4, R3 ;  /* 0x000000040c057824 */ /* 0x000fe200078e0203 */
[----:B------:R-:W-:Y:S01]  /*b750*/  ISETP.LT.AND P2, PT, R104, UR5, !P0 ;  /* 0x0000000568007c0c */ /* 0x000fe2000c741270 */
[----:B------:R-:W2:Y:S01]  /*b760*/  LDCU UR5, c[0x0][0x39c] ;  /* 0x00007380ff0577ac */ /* 0x000ea20008000800 */
[-C--:B------:R-:W-:Y:S01]  /*b770*/  LEA.HI.X.SX32 R41, R8, R62.reuse, 0x1, P6 ;  /* 0x0000003e08297211 */ /* 0x080fe200030f0eff */
[----:B------:R-:W-:Y:S01]  /*b780*/  IMAD R12, R16, 0x4, R5 ;  /* 0x00000004100c7824 */ /* 0x000fe200078e0205 */
[-C--:B------:R-:W-:Y:S02]  /*b790*/  LEA.HI.X.SX32 R39, R4, R62.reuse, 0x1, P4 ;  /* 0x0000003e04277211 */ /* 0x080fe400020f0eff */
[-C--:B------:R-:W-:Y:S01]  /*b7a0*/  LEA R2, P6, R3, R61.reuse, 0x1 ;  /* 0x0000003d03027211 */ /* 0x080fe200078c08ff */
[----:B------:R-:W1:Y:S01]  /*b7b0*/  LDC R16, c[0x0][0x3b8] ;  /* 0x0000ee00ff107b82 */ /* 0x000e620000000800 */
[----:B------:R-:W-:Y:S01]  /*b7c0*/  ISETP.LT.AND P4, PT, R105, UR6, !P0 ;  /* 0x0000000669007c0c */ /* 0x000fe2000c781270 */
[----:B------:R-:W-:Y:S01]  /*b7d0*/  @P5 STG.E.U16 desc[UR8][R38.64], R25 ;  /* 0x0000001926005986 */ /* 0x000fe2000c101508 */
[----:B------:R-:W-:Y:S01]  /*b7e0*/  LEA.HI.X.SX32 R3, R3, R62, 0x1, P6 ;  /* 0x0000003e03037211 */ /* 0x000fe200030f0eff */
[----:B------:R-:W0:Y:S01]  /*b7f0*/  LDCU UR6, c[0x0][0x39c] ;  /* 0x00007380ff0677ac */ /* 0x000e220008000800 */
[----:B------:R-:W-:-:S02]  /*b800*/  LEA R4, P6, R5, R61, 0x1 ;  /* 0x0000003d05047211 */ /* 0x000fc400078c08ff */
[----:B---3--:R-:W-:Y:S01]  /*b810*/  ISETP.LT.AND P5, PT, R106, UR4, !P0 ;  /* 0x000000046a007c0c */ /* 0x008fe2000c7a1270 */
[----:B------:R-:W3:Y:S01]  /*b820*/  LDCU UR4, c[0x0][0x39c] ;  /* 0x00007380ff0477ac */ /* 0x000ee20008000800 */
[----:B------:R-:W-:Y:S01]  /*b830*/  LEA.HI.X.SX32 R5, R5, R62, 0x1, P6 ;  /* 0x0000003e05057211 */ /* 0x000fe200030f0eff */
[----:B------:R-:W-:Y:S01]  /*b840*/  @P3 STG.E.U16 desc[UR8][R40.64], R33 ;  /* 0x0000002128003986 */ /* 0x000fe2000c101508 */
[----:B------:R-:W-:-:S03]  /*b850*/  LEA R8, P6, R12, R61, 0x1 ;  /* 0x0000003d0c087211 */ /* 0x000fc600078c08ff */
[----:B------:R3:W-:Y:S01]  /*b860*/  @P2 STG.E.U16 desc[UR8][R2.64], R9 ;  /* 0x0000000902002986 */ /* 0x0007e2000c101508 */
[----:B--2---:R-:W-:Y:S01]  /*b870*/  ISETP.LT.AND P3, PT, R107, UR5, !P0 ;  /* 0x000000056b007c0c */ /* 0x004fe2000c761270 */
[----:B------:R-:W2:Y:S01]  /*b880*/  LDCU UR5, c[0x0][0x39c] ;  /* 0x00007380ff0577ac */ /* 0x000ea20008000800 */
[----:B---3--:R-:W-:Y:S02]  /*b890*/  PRMT R3, R9, 0x7632, R3 ;  /* 0x0000763209037816 */ /* 0x008fe40000000003 */
[----:B------:R-:W-:Y:S01]  /*b8a0*/  LEA.HI.X.SX32 R9, R12, R62, 0x1, P6 ;  /* 0x0000003e0c097211 */ /* 0x000fe200030f0eff */
[----:B0-----:R-:W-:Y:S02]  /*b8b0*/  IMAD R12, R37, 0x4, R12 ;  /* 0x00000004250c7824 */ /* 0x001fe400078e020c */
[----:B------:R1:W-:Y:S04]  /*b8c0*/  @P4 STG.E.U16 desc[UR8][R4.64], R3 ;  /* 0x0000000304004986 */ /* 0x0003e8000c101508 */
[----:B------:R0:W-:Y:S01]  /*b8d0*/  @P5 STG.E.U16 desc[UR8][R8.64], R20 ;  /* 0x0000001408005986 */ /* 0x0001e2000c101508 */
[----:B------:R-:W-:Y:S01]  /*b8e0*/  LEA R2, P5, R12, R61, 0x1 ;  /* 0x0000003d0c027211 */ /* 0x000fe200078a08ff */
[----:B-1----:R-:W-:-:S03]  /*b8f0*/  IMAD R5, R43, 0x4, R12 ;  /* 0x000000042b057824 */ /* 0x002fc600078e020c */
[----:B------:R-:W-:Y:S02]  /*b900*/  LEA.HI.X.SX32 R3, R12, R62, 0x1, P5 ;  /* 0x0000003e0c037211 */ /* 0x000fe400028f0eff */
[----:B0-----:R-:W-:Y:S01]  /*b910*/  PRMT R9, R17, 0x7632, R9 ;  /* 0x0000763211097816 */ /* 0x001fe20000000009 */
[----:B------:R-:W0:Y:S01]  /*b920*/  LDC R20, c[0x0][0x3b8] ;  /* 0x0000ee00ff147b82 */ /* 0x000e220000000800 */
[----:B------:R-:W-:Y:S01]  /*b930*/  IMAD R12, R16, 0x4, R5 ;  /* 0x00000004100c7824 */ /* 0x000fe200078e0205 */
[----:B------:R-:W-:Y:S01]  /*b940*/  ISETP.LT.AND P4, PT, R109, UR4, !P0 ;  /* 0x000000046d007c0c */ /* 0x000fe2000c781270 */
[----:B------:R-:W1:Y:S05]  /*b950*/  LDCU UR4, c[0x0][0x39c] ;  /* 0x00007380ff0477ac */ /* 0x000e6a0008000800 */
[----:B------:R-:W3:Y:S01]  /*b960*/  LDC R17, c[0x0][0x3b8] ;  /* 0x0000ee00ff117b82 */ /* 0x000ee20000000800 */
[----:B------:R-:W-:Y:S01]  /*b970*/  ISETP.LT.AND P2, PT, R108, UR6, !P0 ;  /* 0x000000066c007c0c */ /* 0x000fe2000c741270 */
[----:B------:R1:W-:Y:S06]  /*b980*/  @P3 STG.E.U16 desc[UR8][R2.64], R9 ;  /* 0x0000000902003986 */ /* 0x0003ec000c101508 */
[----:B------:R-:W0:Y:S01]  /*b990*/  LDC R16, c[0x0][0x3b8] ;  /* 0x0000ee00ff107b82 */ /* 0x000e220000000800 */
[-C--:B------:R-:W-:Y:S01]  /*b9a0*/  LEA R4, P5, R5, R61.reuse, 0x1 ;  /* 0x0000003d05047211 */ /* 0x080fe200078a08ff */
[----:B------:R-:W0:Y:S01]  /*b9b0*/  LDCU UR6, c[0x0][0x39c] ;  /* 0x00007380ff0677ac */ /* 0x000e220008000800 */
[----:B------:R-:W-:-:S02]  /*b9c0*/  LEA R8, P3, R12, R61, 0x1 ;  /* 0x0000003d0c087211 */ /* 0x000fc400078608ff */
[----:B-1----:R-:W-:-:S03]  /*b9d0*/  PRMT R3, R21, 0x7632, R3 ;  /* 0x0000763215037816 */ /* 0x002fc60000000003 */
[----:B------:R-:W1:Y:S01]  /*b9e0*/  LDC R21, c[0x0][0x3b8] ;  /* 0x0000ee00ff157b82 */ /* 0x000e620000000800 */
[-C--:B------:R-:W-:Y:S02]  /*b9f0*/  LEA.HI.X.SX32 R5, R5, R62.reuse, 0x1, P5 ;  /* 0x0000003e05057211 */ /* 0x080fe400028f0eff */
[-C--:B------:R-:W-:Y:S01]  /*ba00*/  LEA.HI.X.SX32 R9, R12, R62.reuse, 0x1, P3 ;  /* 0x0000003e0c097211 */ /* 0x080fe200018f0eff */
[----:B------:R-:W-:Y:S01]  /*ba10*/  IMAD R12, R13, 0x4, R12 ;  /* 0x000000040d0c7824 */ /* 0x000fe200078e020c */
[----:B------:R-:W-:Y:S02]  /*ba20*/  PRMT R29, R29, 0x7632, R29 ;  /* 0x000076321d1d7816 */ /* 0x000fe4000000001d */
[----:B--2---:R-:W-:Y:S01]  /*ba30*/  ISETP.LT.AND P6, PT, R110, UR5, !P0 ;  /* 0x000000056e007c0c */ /* 0x004fe2000c7c1270 */
[----:B------:R-:W2:Y:S01]  /*ba40*/  LDC R13, c[0x0][0x3b8] ;  /* 0x0000ee00ff0d7b82 */ /* 0x000ea20000000800 */
[----:B------:R3:W-:Y:S01]  /*ba50*/  @P2 STG.E.U16 desc[UR8][R4.64], R3 ;  /* 0x0000000304002986 */ /* 0x0007e2000c101508 */
[----:B------:R-:W-:Y:S01]  /*ba60*/  ISETP.LT.AND P2, PT, R112, UR4, !P0 ;  /* 0x0000000470007c0c */ /* 0x000fe2000c741270 */
[----:B------:R-:W0:Y:S02]  /*ba70*/  LDCU UR4, c[0x0][0x39c] ;  /* 0x00007380ff0477ac */ /* 0x000e240008000800 */
[----:B------:R0:W-:Y:S01]  /*ba80*/  @P4 STG.E.U16 desc[UR8][R8.64], R29 ;  /* 0x0000001d08004986 */ /* 0x0001e2000c101508 */
[C---:B------:R-:W-:Y:S01]  /*ba90*/  LEA R2, P4, R12.reuse, R61, 0x1 ;  /* 0x0000003d0c027211 */ /* 0x040fe200078808ff */
[----:B------:R-:W0:Y:S01]  /*baa0*/  LDCU UR5, c[0x0][0x39c] ;  /* 0x00007380ff0577ac */ /* 0x000e220008000800 */
[----:B------:R-:W-:Y:S01]  /*bab0*/  PRMT R25, R25, 0x7632, R25 ;  /* 0x0000763219197816 */ /* 0x000fe20000000019 */
[----:B---3--:R-:W-:Y:S01]  /*bac0*/  IMAD R5, R17, 0x4, R12 ;  /* 0x0000000411057824 */ /* 0x008fe200078e020c */
[----:B------:R-:W-:Y:S01]  /*bad0*/  LEA.HI.X.SX32 R3, R12, R62, 0x1, P4 ;  /* 0x0000003e0c037211 */ /* 0x000fe200020f0eff */
[----:B------:R-:W3:Y:S02]  /*bae0*/  LDC R17, c[0x0][0x3b8] ;  /* 0x0000ee00ff117b82 */ /* 0x000ee40000000800 */
[----:B0-----:R-:W-:-:S02]  /*baf0*/  IMAD R12, R16, 0x4, R5 ;  /* 0x00000004100c7824 */ /* 0x001fc400078e0205 */
[----:B------:R0:W-:Y:S01]  /*bb00*/  @P6 STG.E.U16 desc[UR8][R2.64], R25 ;  /* 0x0000001902006986 */ /* 0x0001e2000c101508 */
[----:B------:R-:W-:Y:S01]  /*bb10*/  ISETP.LT.AND P5, PT, R111, UR6, !P0 ;  /* 0x000000066f007c0c */ /* 0x000fe2000c7a1270 */
[----:B------:R-:W3:Y:S01]  /*bb20*/  LDCU UR6, c[0x0][0x39c] ;  /* 0x00007380ff0677ac */ /* 0x000ee20008000800 */
[CC--:B------:R-:W-:Y:S01]  /*bb30*/  LEA R8, P6, R12.reuse, R61.reuse, 0x1 ;  /* 0x0000003d0c087211 */ /* 0x0c0fe200078c08ff */
[----:B------:R-:W4:Y:S01]  /*bb40*/  LDC R16, c[0x0][0x3b8] ;  /* 0x0000ee00ff107b82 */ /* 0x000f220000000800 */
[----:B------:R-:W-:Y:S02]  /*bb50*/  LEA R4, P4, R5, R61, 0x1 ;  /* 0x0000003d05047211 */ /* 0x000fe400078808ff */
[----:B------:R-:W-:Y:S01]  /*bb60*/  LEA.HI.X.SX32 R9, R12, R62, 0x1, P6 ;  /* 0x0000003e0c097211 */ /* 0x000fe200030f0eff */
[----:B-1----:R-:W-:Y:S01]  /*bb70*/  IMAD R12, R21, 0x4, R12 ;  /* 0x00000004150c7824 */ /* 0x002fe200078e020c */
[----:B------:R-:W-:-:S03]  /*bb80*/  PRMT R33, R33, 0x7632, R33 ;  /* 0x0000763221217816 */ /* 0x000fc60000000021 */
[----:B------:R-:W1:Y:S01]  /*bb90*/  LDC R21, c[0x0][0x3b8] ;  /* 0x0000ee00ff157b82 */ /* 0x000e620000000800 */
[-C--:B------:R-:W-:Y:S01]  /*bba0*/  LEA.HI.X.SX32 R5, R5, R62.reuse, 0x1, P4 ;  /* 0x0000003e05057211 */ /* 0x080fe200020f0eff */
[----:B--2---:R-:W-:Y:S01]  /*bbb0*/  IMAD R13, R13, 0x4, R12 ;  /* 0x000000040d0d7824 */ /* 0x004fe200078e020c */
[-C--:B0-----:R-:W-:Y:S02]  /*bbc0*/  LEA R2, P6, R12, R61.reuse, 0x1 ;  /* 0x0000003d0c027211 */ /* 0x081fe400078c08ff */
[----:B------:R-:W-:Y:S01]  /*bbd0*/  ISETP.LT.AND P4, PT, R114, UR4, !P0 ;  /* 0x0000000472007c0c */ /* 0x000fe2000c781270 */
[----:B------:R-:W0:Y:S01]  /*bbe0*/  LDCU UR4, c[0x0][0x39c] ;  /* 0x00007380ff0477ac */ /* 0x000e220008000800 */
[----:B------:R2:W-:Y:S01]  /*bbf0*/  @P5 STG.E.U16 desc[UR8][R4.64], R33 ;  /* 0x0000002104005986 */ /* 0x0005e2000c101508 */
[----:B------:R-:W-:Y:S01]  /*bc00*/  LEA.HI.X.SX32 R3, R12, R62, 0x1, P6 ;  /* 0x0000003e0c037211 */ /* 0x000fe200030f0eff */
[----:B------:R-:W-:Y:S01]  /*bc10*/  IMAD R12, R20, 0x4, R13 ;  /* 0x00000004140c7824 */ /* 0x000fe200078e020d */
[----:B------:R-:W-:Y:S01]  /*bc20*/  ISETP.LT.AND P3, PT, R113, UR7, !P0 ;  /* 0x0000000771007c0c */ /* 0x000fe2000c761270 */
[----:B------:R0:W-:Y:S01]  /*bc30*/  @P2 STG.E.U16 desc[UR8][R8.64], R6 ;  /* 0x0000000608002986 */ /* 0x0001e2000c101508 */
[----:B------:R-:W4:Y:S01]  /*bc40*/  LDC R25, c[0x0][0x3b8] ;  /* 0x0000ee00ff197b82 */ /* 0x000f220000000800 */
[----:B--2---:R-:W-:-:S07]  /*bc50*/  LEA R4, P6, R13, R61, 0x1 ;  /* 0x0000003d0d047211 */ /* 0x004fce00078c08ff */
[----:B------:R-:W2:Y:S01]  /*bc60*/  LDC R20, c[0x0][0x3b8] ;  /* 0x0000ee00ff147b82 */ /* 0x000ea20000000800 */
[----:B------:R-:W-:Y:S01]  /*bc70*/  ISETP.LT.AND P5, PT, R115, UR5, !P0 ;  /* 0x0000000573007c0c */ /* 0x000fe2000c7a1270 */
[----:B------:R-:W1:Y:S01]  /*bc80*/  LDCU UR5, c[0x0][0x39c] ;  /* 0x00007380ff0577ac */ /* 0x000e620008000800 */
[-C--:B------:R-:W-:Y:S02]  /*bc90*/  LEA.HI.X.SX32 R5, R13, R62.reuse, 0x1, P6 ;  /* 0x0000003e0d057211 */ /* 0x080fe400030f0eff */
[-C--:B0-----:R-:W-:Y:S01]  /*bca0*/  LEA R8, P6, R12, R61.reuse, 0x1 ;  /* 0x0000003d0c087211 */ /* 0x081fe200078c08ff */
[----:B------:R-:W0:Y:S01]  /*bcb0*/  LDCU UR7, c[0x0][0x39c] ;  /* 0x00007380ff0777ac */ /* 0x000e220008000800 */
[----:B---3--:R-:W-:Y:S01]  /*bcc0*/  ISETP.LT.AND P2, PT, R116, UR6, !P0 ;  /* 0x0000000674007c0c */ /* 0x008fe2000c741270 */
[----:B------:R-:W3:Y:S01]  /*bcd0*/  LDC R29, c[0x0][0x3b8] ;  /* 0x0000ee00ff1d7b82 */ /* 0x000ee20000000800 */
[----:B------:R-:W-:Y:S01]  /*bce0*/  LEA.HI.X.SX32 R9, R12, R62, 0x1, P6 ;  /* 0x0000003e0c097211 */ /* 0x000fe200030f0eff */
[----:B------:R-:W-:Y:S01]  /*bcf0*/  IMAD R12, R17, 0x4, R12 ;  /* 0x00000004110c7824 */ /* 0x000fe200078e020c */
[----:B------:R-:W0:Y:S01]  /*bd00*/  LDCU UR6, c[0x0][0x39c] ;  /* 0x00007380ff0677ac */ /* 0x000e220008000800 */
[----:B------:R1:W-:Y:S01]  /*bd10*/  @P3 STG.E.U16 desc[UR8][R2.64], R10 ;  /* 0x0000000a02003986 */ /* 0x0003e2000c101508 */
[----:B------:R-:W-:Y:S01]  /*bd20*/  ISETP.LT.AND P3, PT, R117, UR4, !P0 ;  /* 0x0000000475007c0c */ /* 0x000fe2000c761270 */
[----:B-1----:R-:W-:Y:S01]  /*bd30*/  IMAD R13, R21, 0x4, R12 ;  /* 0x00000004150d7824 */ /* 0x002fe200078e020c */
[----:B------:R-:W1:Y:S01]  /*bd40*/  LDCU UR4, c[0x0][0x39c] ;  /* 0x00007380ff0477ac */ /* 0x000e620008000800 */
[----:B------:R0:W-:Y:S01]  /*bd50*/  @P4 STG.E.U16 desc[UR8][R4.64], R14 ;  /* 0x0000000e04004986 */ /* 0x0001e2000c101508 */
[----:B------:R-:W3:Y:S01]  /*bd60*/  LDC R17, c[0x0][0x3b8] ;  /* 0x0000ee00ff117b82 */ /* 0x000ee20000000800 */
[----:B------:R-:W-:-:S07]  /*bd70*/  LEA R2, P6, R12, R61, 0x1 ;  /* 0x0000003d0c027211 */ /* 0x000fce00078c08ff */
[----:B------:R-:W3:Y:S01]  /*bd80*/  LDC R21, c[0x0][0x3b8] ;  /* 0x0000ee00ff157b82 */ /* 0x000ee20000000800 */
[----:B------:R-:W-:Y:S01]  /*bd90*/  LEA.HI.X.SX32 R3, R12, R62, 0x1, P6 ;  /* 0x0000003e0c037211 */ /* 0x000fe200030f0eff */
[----:B----4-:R-:W-:Y:S01]  /*bda0*/  IMAD R12, R16, 0x4, R13 ;  /* 0x00000004100c7824 */ /* 0x010fe200078e020d */
[----:B0-----:R-:W-:-:S05]  /*bdb0*/  LEA R4, P6, R13, R61, 0x1 ;  /* 0x0000003d0d047211 */ /* 0x001fca00078c08ff */
[----:B------:R-:W0:Y:S01]  /*bdc0*/  LDC R16, c[0x0][0x3b8] ;  /* 0x0000ee00ff107b82 */ /* 0x000e220000000800 */
[----:B------:R4:W-:Y:S01]  /*bdd0*/  @P5 STG.E.U16 desc[UR8][R8.64], R18 ;  /* 0x0000001208005986 */ /* 0x0009e2000c101508 */
[-C--:B------:R-:W-:Y:S01]  /*bde0*/  LEA.HI.X.SX32 R5, R13, R62.reuse, 0x1, P6 ;  /* 0x0000003e0d057211 */ /* 0x080fe200030f0eff */
[----:B------:R-:W-:Y:S01]  /*bdf0*/  IMAD R13, R25, 0x4, R12 ;  /* 0x00000004190d7824 */ /* 0x000fe200078e020c */
[----:B------:R-:W-:Y:S01]  /*be00*/  ISETP.LT.AND P4, PT, R118, UR5, !P0 ;  /* 0x0000000576007c0c */ /* 0x000fe2000c781270 */
[----:B------:R-:W0:Y:S01]  /*be10*/  LDCU UR5, c[0x0][0x39c] ;  /* 0x00007380ff0577ac */ /* 0x000e220008000800 */
[----:B------:R-:W-:Y:S01]  /*be20*/  ISETP.LT.AND P5, PT, R119, UR6, !P0 ;  /* 0x0000000677007c0c */ /* 0x000fe2000c7a1270 */
[----:B------:R2:W-:Y:S01]  /*be30*/  @P2 STG.E.U16 desc[UR8][R2.64], R22 ;  /* 0x0000001602002986 */ /* 0x0005e2000c101508 */
[-C--:B----4-:R-:W-:Y:S01]  /*be40*/  LEA R8, P6, R12, R61.reuse, 0x1 ;  /* 0x0000003d0c087211 */ /* 0x090fe200078c08ff */
[----:B------:R-:W4:Y:S01]  /*be50*/  LDCU UR6, c[0x0][0x39c] ;  /* 0x00007380ff0677ac */ /* 0x000f220008000800 */
[----:B-1----:R-:W-:Y:S01]  /*be60*/  ISETP.LT.AND P2, PT, R120, UR4, !P0 ;  /* 0x0000000478007c0c */ /* 0x002fe2000c741270 */
[----:B------:R-:W1:Y:S01]  /*be70*/  LDC R25, c[0x0][0x3b8] ;  /* 0x0000ee00ff197b82 */ /* 0x000e620000000800 */
[-C--:B------:R-:W-:Y:S01]  /*be80*/  LEA.HI.X.SX32 R9, R12, R62.reuse, 0x1, P6 ;  /* 0x0000003e0c097211 */ /* 0x080fe200030f0eff */
[----:B--2---:R-:W-:Y:S01]  /*be90*/  IMAD R3, R20, 0x4, R13 ;  /* 0x0000000414037824 */ /* 0x004fe200078e020d */
[C---:B------:R-:W-:Y:S01]  /*bea0*/  LEA R12, P6, R13.reuse, R61, 0x1 ;  /* 0x0000003d0d0c7211 */ /* 0x040fe200078c08ff */
[----:B------:R2:W-:Y:S01]  /*beb0*/  @P3 STG.E.U16 desc[UR8][R4.64], R30 ;  /* 0x0000001e04003986 */ /* 0x0005e2000c101508 */
[----:B------:R-:W0:Y:S02]  /*bec0*/  LDCU UR4, c[0x0][0x39c] ;  /* 0x00007380ff0477ac */ /* 0x000e240008000800 */
[----:B------:R-:W-:-:S02]  /*bed0*/  LEA.HI.X.SX32 R13, R13, R62, 0x1, P6 ;  /* 0x0000003e0d0d7211 */ /* 0x000fc400030f0eff */
[C---:B------:R-:W-:Y:S01]  /*bee0*/  LEA R2, P6, R3.reuse, R61, 0x1 ;  /* 0x0000003d03027211 */ /* 0x040fe200078c08ff */
[----:B------:R4:W-:Y:S04]  /*bef0*/  @P4 STG.E.U16 desc[UR8][R8.64], R26 ;  /* 0x0000001a08004986 */ /* 0x0009e8000c101508 */
[----:B------:R0:W-:Y:S01]  /*bf00*/  @P5 STG.E.U16 desc[UR8][R12.64], R34 ;  /* 0x000000220c005986 */ /* 0x0001e2000c101508 */
[----:B--2---:R-:W-:Y:S01]  /*bf10*/  IMAD R5, R24, 0x4, R3 ;  /* 0x0000000418057824 */ /* 0x004fe200078e0203 */
[----:B------:R-:W-:Y:S02]  /*bf20*/  LEA.HI.X.SX32 R3, R3, R62, 0x1, P6 ;  /* 0x0000003e03037211 */ /* 0x000fe400030f0eff */
[----:B----4-:R-:W-:Y:S01]  /*bf30*/  PRMT R9, R6, 0x7632, R9 ;  /* 0x0000763206097816 */ /* 0x010fe20000000009 */
[----:B0-----:R-:W-:Y:S01]  /*bf40*/  IMAD R6, R16, 0x4, R5 ;  /* 0x0000000410067824 */ /* 0x001fe200078e0205 */
[----:B------:R-:W0:Y:S01]  /*bf50*/  LDC R13, c[0x0][0x3b8] ;  /* 0x0000ee00ff0d7b82 */ /* 0x000e220000000800 */
[----:B------:R-:W-:-:S02]  /*bf60*/  ISETP.LT.AND P3, PT, R121, UR5, !P0 ;  /* 0x0000000579007c0c */ /* 0x000fc4000c761270 */
[----:B------:R2:W-:Y:S01]  /*bf70*/  @P2 STG.E.U16 desc[UR8][R2.64], R9 ;  /* 0x0000000902002986 */ /* 0x0005e2000c101508 */
[----:B------:R-:W4:Y:S01]  /*bf80*/  LDCU UR5, c[0x0][0x39c] ;  /* 0x00007380ff0577ac */ /* 0x000f220008000800 */
[----:B------:R-:W-:-:S04]  /*bf90*/  LEA R4, P6, R5, R61, 0x1 ;  /* 0x0000003d05047211 */ /* 0x000fc800078c08ff */
[----:B------:R-:W-:Y:S01]  /*bfa0*/  LEA.HI.X.SX32 R5, R5, R62, 0x1, P6 ;  /* 0x0000003e05057211 */ /* 0x000fe200030f0eff */
[----:B------:R-:W1:Y:S01]  /*bfb0*/  LDC R12, c[0x0][0x3b8] ;  /* 0x0000ee00ff0c7b82 */ /* 0x000e620000000800 */
[----:B--2---:R-:W-:Y:S01]  /*bfc0*/  PRMT R3, R10, 0x7632, R3 ;  /* 0x000076320a037816 */ /* 0x004fe20000000003 */
[----:B---3--:R-:W-:-:S06]  /*bfd0*/  IMAD R10, R17, 0x4, R6 ;  /* 0x00000004110a7824 */ /* 0x008fcc00078e0206 */
[----:B------:R-:W2:Y:S01]  /*bfe0*/  LDC R17, c[0x0][0x3b8] ;  /* 0x0000ee00ff117b82 */ /* 0x000ea20000000800 */
[----:B------:R-:W-:-:S04]  /*bff0*/  LEA R8, P6, R6, R61, 0x1 ;  /* 0x0000003d06087211 */ /* 0x000fc800078c08ff */
[-C--:B------:R-:W-:Y:S01]  /*c000*/  LEA.HI.X.SX32 R9, R6, R62.reuse, 0x1, P6 ;  /* 0x0000003e06097211 */ /* 0x080fe200030f0eff */
[----:B------:R-:W-:Y:S02]  /*c010*/  IMAD R6, R21, 0x4, R10 ;  /* 0x0000000415067824 */ /* 0x000fe400078e020a */
[----:B------:R-:W3:Y:S01]  /*c020*/  LDC R21, c[0x0][0x3b8] ;  /* 0x0000ee00ff157b82 */ /* 0x000ee20000000800 */
[----:B------:R-:W-:Y:S01]  /*c030*/  ISETP.LT.AND P5, PT, R123, UR4, !P0 ;  /* 0x000000047b007c0c */ /* 0x000fe2000c7a1270 */
[----:B------:R-:W1:Y:S01]  /*c040*/  LDCU UR4, c[0x0][0x39c] ;  /* 0x00007380ff0477ac */ /* 0x000e620008000800 */
[-C--:B------:R-:W-:Y:S02]  /*c050*/  LEA R2, P6, R10, R61.reuse, 0x1 ;  /* 0x0000003d0a027211 */ /* 0x080fe400078c08ff */
[----:B------:R-:W-:Y:S01]  /*c060*/  ISETP.LT.AND P4, PT, R122, UR6, !P0 ;  /* 0x000000067a007c0c */ /* 0x000fe2000c781270 */
[----:B------:R0:W-:Y:S01]  /*c070*/  @P3 STG.E.U16 desc[UR8][R4.64], R3 ;  /* 0x0000000304003986 */ /* 0x0001e2000c101508 */
[----:B----4-:R-:W-:Y:S01]  /*c080*/  ISETP.LT.AND P2, PT, R128, UR5, !P0 ;  /* 0x0000000580007c0c */ /* 0x010fe2000c741270 */
[----:B------:R-:W4:Y:S01]  /*c090*/  LDCU UR5, c[0x0][0x39c] ;  /* 0x00007380ff0577ac */ /* 0x000f220008000800 */
[----:B------:R-:W-:Y:S01]  /*c0a0*/  PRMT R14, R14, 0x7632, R14 ;  /* 0x000076320e0e7816 */ /* 0x000fe2000000000e */
[----:B------:R-:W1:Y:S01]  /*c0b0*/  LDCU UR6, c[0x0][0x39c] ;  /* 0x00007380ff0677ac */ /* 0x000e620008000800 */
[-C--:B0-----:R-:W-:Y:S01]  /*c0c0*/  LEA.HI.X.SX32 R3, R10, R62.reuse, 0x1, P6 ;  /* 0x0000003e0a037211 */ /* 0x081fe200030f0eff */
[----:B------:R-:W-:Y:S01]  /*c0d0*/  IMAD R10, R13, 0x4, R6 ;  /* 0x000000040d0a7824 */ /* 0x000fe200078e0206 */
[C---:B------:R-:W-:Y:S01]  /*c0e0*/  LEA R4, P6, R6.reuse, R61, 0x1 ;  /* 0x0000003d06047211 */ /* 0x040fe200078c08ff */
[----:B------:R-:W0:Y:S03]  /*c0f0*/  LDC R13, c[0x0][0x3b8] ;  /* 0x0000ee00ff0d7b82 */ /* 0x000e260000000800 */
[----:B------:R-:W-:Y:S01]  /*c100*/  LEA.HI.X.SX32 R5, R6, R62, 0x1, P6 ;  /* 0x0000003e06057211 */ /* 0x000fe200030f0eff */
[----:B--2---:R-:W-:Y:S01]  /*c110*/  IMAD R6, R17, 0x4, R10 ;  /* 0x0000000411067824 */ /* 0x004fe200078e020a */
[----:B------:R2:W-:Y:S01]  /*c120*/  @P4 STG.E.U16 desc[UR8][R8.64], R14 ;  /* 0x0000000e08004986 */ /* 0x0005e2000c101508 */
[----:B------:R-:W-:-:S02]  /*c130*/  PRMT R18, R18, 0x7632, R18 ;  /* 0x0000763212127816 */ /* 0x000fc40000000012 */
[----:B------:R-:W0:Y:S01]  /*c140*/  LDC R17, c[0x0][0x3b8] ;  /* 0x0000ee00ff117b82 */ /* 0x000e220000000800 */
[----:B-1----:R-:W-:Y:S01]  /*c150*/  ISETP.LT.AND P3, PT, R129, UR4, !P0 ;  /* 0x0000000481007c0c */ /* 0x002fe2000c761270 */
[----:B------:R-:W1:Y:S01]  /*c160*/  LDCU UR4, c[0x0][0x39c] ;  /* 0x00007380ff0477ac */ /* 0x000e620008000800 */
[----:B------:R4:W-:Y:S01]  /*c170*/  @P5 STG.E.U16 desc[UR8][R2.64], R18 ;  /* 0x0000001202005986 */ /* 0x0009e2000c101508 */
[----:B------:R-:W-:Y:S02]  /*c180*/  PRMT R22, R22, 0x7632, R22 ;  /* 0x0000763216167816 */ /* 0x000fe40000000016 */
[----:B--2---:R-:W-:-:S04]  /*c190*/  LEA R8, P6, R10, R61, 0x1 ;  /* 0x0000003d0a087211 */ /* 0x004fc800078c08ff */
[-C--:B------:R-:W-:Y:S01]  /*c1a0*/  LEA.HI.X.SX32 R9, R10, R62.reuse, 0x1, P6 ;  /* 0x0000003e0a097211 */ /* 0x080fe200030f0eff */
[----:B---3--:R-:W-:Y:S01]  /*c1b0*/  IMAD R10, R21, 0x4, R6 ;  /* 0x00000004150a7824 */ /* 0x008fe200078e0206 */
[----:B----4-:R-:W-:Y:S02]  /*c1c0*/  LEA R2, P6, R6, R61, 0x1 ;  /* 0x0000003d06027211 */ /* 0x010fe400078c08ff */
[----:B------:R-:W-:Y:S01]  /*c1d0*/  ISETP.LT.AND P4, PT, R130, UR5, !P0 ;  /* 0x0000000582007c0c */ /* 0x000fe2000c781270 */
[----:B------:R2:W-:Y:S01]  /*c1e0*/  @P2 STG.E.U16 desc[UR8][R4.64], R22 ;  /* 0x0000001604002986 */ /* 0x0005e2000c101508 */
[----:B------:R-:W-:Y:S01]  /*c1f0*/  LEA.HI.X.SX32 R3, R6, R62, 0x1, P6 ;  /* 0x0000003e06037211 */ /* 0x000fe200030f0eff */
[----:B------:R-:W3:Y:S01]  /*c200*/  LDCU UR5, c[0x0][0x39c] ;  /* 0x00007380ff0577ac */ /* 0x000ee20008000800 */
[----:B------:R-:W-:Y:S01]  /*c210*/  ISETP.LT.AND P5, PT, R131, UR6, !P0 ;  /* 0x0000000683007c0c */ /* 0x000fe2000c7a1270 */
[----:B------:R-:W4:Y:S01]  /*c220*/  LDC R21, c[0x0][0x3b8] ;  /* 0x0000ee00ff157b82 */ /* 0x000f220000000800 */
[----:B------:R-:W-:Y:S01]  /*c230*/  PRMT R30, R30, 0x7632, R30 ;  /* 0x000076321e1e7816 */ /* 0x000fe2000000001e */
[----:B------:R-:W0:Y:S01]  /*c240*/  LDCU UR6, c[0x0][0x39c] ;  /* 0x00007380ff0677ac */ /* 0x000e220008000800 */
[----:B------:R-:W-:-:S02]  /*c250*/  PRMT R26, R26, 0x7632, R26 ;  /* 0x000076321a1a7816 */ /* 0x000fc4000000001a */
[----:B--2---:R-:W-:-:S04]  /*c260*/  LEA R4, P6, R10, R61, 0x1 ;  /* 0x0000003d0a047211 */ /* 0x004fc800078c08ff */
[----:B------:R-:W-:Y:S01]  /*c270*/  LEA.HI.X.SX32 R5, R10, R62, 0x1, P6 ;  /* 0x0000003e0a057211 */ /* 0x000fe200030f0eff */
[----:B0-----:R-:W-:Y:S02]  /*c280*/  IMAD R10, R13, 0x4, R10 ;  /* 0x000000040d0a7824 */ /* 0x001fe400078e020a */
[----:B------:R-:W0:Y:S01]  /*c290*/  LDC R13, c[0x0][0x3b8] ;  /* 0x0000ee00ff0d7b82 */ /* 0x000e220000000800 */
[----:B------:R2:W-:Y:S01]  /*c2a0*/  @P3 STG.E.U16 desc[UR8][R8.64], R30 ;  /* 0x0000001e08003986 */ /* 0x0005e2000c101508 */
[----:B------:R-:W-:-:S03]  /*c2b0*/  PRMT R34, R34, 0x7632, R34 ;  /* 0x0000763222227816 */ /* 0x000fc60000000022 */
[----:B------:R3:W-:Y:S01]  /*c2c0*/  @P4 STG.E.U16 desc[UR8][R2.64], R26 ;  /* 0x0000001a02004986 */ /* 0x0007e2000c101508 */
[----:B-1----:R-:W-:Y:S01]  /*c2d0*/  ISETP.LT.AND P2, PT, R132, UR4, !P0 ;  /* 0x0000000484007c0c */ /* 0x002fe2000c741270 */
[----:B------:R-:W1:Y:S02]  /*c2e0*/  LDCU UR4, c[0x0][0x39c] ;  /* 0x00007380ff0477ac */ /* 0x000e640008000800 */
[----:B------:R1:W-:Y:S01]  /*c2f0*/  @P5 STG.E.U16 desc[UR8][R4.64], R34 ;  /* 0x0000002204005986 */ /* 0x0003e2000c101508 */
[CC--:B--2---:R-:W-:Y:S01]  /*c300*/  LEA R8, P5, R10.reuse, R61.reuse, 0x1 ;  /* 0x0000003d0a087211 */ /* 0x0c4fe200078a08ff */
[----:B---3--:R-:W-:Y:S02]  /*c310*/  IMAD R3, R17, 0x4, R10 ;  /* 0x0000000411037824 */ /* 0x008fe400078e020a */
[----:B------:R-:W2:Y:S01]  /*c320*/  LDC R17, c[0x0][0x3b8] ;  /* 0x0000ee00ff117b82 */ /* 0x000ea20000000800 */
[----:B------:R-:W-:Y:S01]  /*c330*/  LEA.HI.X.SX32 R9, R10, R62, 0x1, P5 ;  /* 0x0000003e0a097211 */ /* 0x000fe200028f0eff */
[----:B------:R-:W-:Y:S01]  /*c340*/  IMAD R6, R12, 0x4, R3 ;  /* 0x000000040c067824 */ /* 0x000fe200078e0203 */
[----:B------:R-:W-:Y:S01]  /*c350*/  ISETP.LT.AND P3, PT, R133, UR5, !P0 ;  /* 0x0000000585007c0c */ /* 0x000fe2000c761270 */
[----:B------:R-:W3:Y:S01]  /*c360*/  LDCU UR5, c[0x0][0x39c] ;  /* 0x00007380ff0577ac */ /* 0x000ee20008000800 */
[----:B------:R-:W-:-:S02]  /*c370*/  LEA R2, P5, R3, R61, 0x1 ;  /* 0x0000003d03027211 */ /* 0x000fc400078a08ff */
[----:B------:R-:W-:Y:S01]  /*c380*/  ISETP.LT.AND P4, PT, R134, UR6, !P0 ;  /* 0x0000000686007c0c */ /* 0x000fe2000c781270 */
[----:B------:R-:W0:Y:S01]  /*c390*/  LDCU UR6, c[0x0][0x39c] ;  /* 0x00007380ff0677ac */ /* 0x000e220008000800 */
[-C--:B------:R-:W-:Y:S02]  /*c3a0*/  LEA.HI.X.SX32 R3, R3, R62.reuse, 0x1, P5 ;  /* 0x0000003e03037211 */ /* 0x080fe400028f0eff */
[CC--:B-1----:R-:W-:Y:S01]  /*c3b0*/  LEA R4, P5, R6.reuse, R61.reuse, 0x1 ;  /* 0x0000003d06047211 */ /* 0x0c2fe200078a08ff */
[----:B------:R1:W-:Y:S01]  /*c3c0*/  @P2 STG.E.U16 desc[UR8][R8.64], R7 ;  /* 0x0000000708002986 */ /* 0x0003e2000c101508 */
[----:B------:R-:W-:Y:S01]  /*c3d0*/  ISETP.LT.AND P6, PT, R135, UR4, !P0 ;  /* 0x0000000487007c0c */ /* 0x000fe2000c7c1270 */
[----:B------:R-:W1:Y:S01]  /*c3e0*/  LDCU UR4, c[0x0][0x39c] ;  /* 0x00007380ff0477ac */ /* 0x000e620008000800 */
[----:B------:R-:W-:Y:S01]  /*c3f0*/  LEA.HI.X.SX32 R5, R6, R62, 0x1, P5 ;  /* 0x0000003e06057211 */ /* 0x000fe200028f0eff */
[----:B0-----:R-:W-:Y:S01]  /*c400*/  IMAD R6, R13, 0x4, R6 ;  /* 0x000000040d067824 */ /* 0x001fe200078e0206 */
[----:B------:R0:W-:Y:S04]  /*c410*/  @P3 STG.E.U16 desc[UR8][R2.64], R11 ;  /* 0x0000000b02003986 */ /* 0x0001e8000c101508 */
[----:B------:R0:W-:Y:S01]  /*c420*/  @P4 STG.E.U16 desc[UR8][R4.64], R15 ;  /* 0x0000000f04004986 */ /* 0x0001e2000c101508 */
[----:B-1----:R-:W-:Y:S01]  /*c430*/  LEA R8, P4, R6, R61, 0x1 ;  /* 0x0000003d06087211 */ /* 0x002fe200078808ff */
[----:B--2---:R-:W-:-:S02]  /*c440*/  IMAD R10, R17, 0x4, R6 ;  /* 0x00000004110a7824 */ /* 0x004fc400078e0206 */
[----:B------:R-:W1:Y:S01]  /*c450*/  LDC R17, c[0x0][0x3b8] ;  /* 0x0000ee00ff117b82 */ /* 0x000e620000000800 */
[----:B------:R-:W-:Y:S01]  /*c460*/  LEA.HI.X.SX32 R9, R6, R62, 0x1, P4 ;  /* 0x0000003e06097211 */ /* 0x000fe200020f0eff */
[----:B----4-:R-:W-:Y:S01]  /*c470*/  IMAD R6, R21, 0x4, R10 ;  /* 0x0000000415067824 */ /* 0x010fe200078e020a */
[----:B0-----:R-:W-:-:S03]  /*c480*/  LEA R2, P4, R10, R61, 0x1 ;  /* 0x0000003d0a027211 */ /* 0x001fc600078808ff */
[----:B------:R0:W-:Y:S01]  /*c490*/  @P6 STG.E.U16 desc[UR8][R8.64], R19 ;  /* 0x0000001308006986 */ /* 0x0001e2000c101508 */
[-C--:B------:R-:W-:Y:S01]  /*c4a0*/  LEA R4, P6, R6, R61.reuse, 0x1 ;  /* 0x0000003d06047211 */ /* 0x080fe200078c08ff */
[----:B------:R-:W2:Y:S01]  /*c4b0*/  LDC R21, c[0x0][0x3b8] ;  /* 0x0000ee00ff157b82 */ /* 0x000ea20000000800 */
[-C--:B------:R-:W-:Y:S01]  /*c4c0*/  LEA.HI.X.SX32 R3, R10, R62.reuse, 0x1, P4 ;  /* 0x0000003e0a037211 */ /* 0x080fe200020f0eff */
[----:B------:R-:W-:Y:S01]  /*c4d0*/  IMAD R10, R25, 0x4, R6 ;  /* 0x00000004190a7824 */ /* 0x000fe200078e0206 */
[----:B---3--:R-:W-:Y:S01]  /*c4e0*/  ISETP.LT.AND P2, PT, R136, UR5, !P0 ;  /* 0x0000000588007c0c */ /* 0x008fe2000c741270 */
[----:B------:R-:W3:Y:S01]  /*c4f0*/  LDCU UR5, c[0x0][0x39c] ;  /* 0x00007380ff0577ac */ /* 0x000ee20008000800 */
[----:B------:R-:W-:Y:S02]  /*c500*/  ISETP.LT.AND P5, PT, R137, UR6, !P0 ;  /* 0x0000000689007c0c */ /* 0x000fe4000c7a1270 */
[----:B------:R-:W-:Y:S01]  /*c510*/  LEA.HI.X.SX32 R5, R6, R62, 0x1, P6 ;  /* 0x0000003e06057211 */ /* 0x000fe200030f0eff */
[----:B------:R-:W4:Y:S01]  /*c520*/  LDCU UR6, c[0x0][0x39c] ;  /* 0x00007380ff0677ac */ /* 0x000f220008000800 */
[----:B------:R-:W-:Y:S01]  /*c530*/  ISETP.LT.AND P3, PT, R138, UR7, !P0 ;  /* 0x000000078a007c0c */ /* 0x000fe2000c761270 */
[----:B------:R-:W2:Y:S01]  /*c540*/  LDC R6, c[0x0][0x3b8] ;  /* 0x0000ee00ff067b82 */ /* 0x000ea20000000800 */
[----:B------:R-:W1:Y:S01]  /*c550*/  LDCU UR7, c[0x0][0x39c] ;  /* 0x00007380ff0777ac */ /* 0x000e620008000800 */
[----:B------:R-:W-:-:S06]  /*c560*/  LEA R12, P6, R10, R61, 0x1 ;  /* 0x0000003d0a0c7211 */ /* 0x000fcc00078c08ff */
[----:B0-----:R-:W0:Y:S01]  /*c570*/  LDC R9, c[0x0][0x3b8] ;  /* 0x0000ee00ff097b82 */ /* 0x001e220000000800 */
[----:B------:R-:W-:Y:S01]  /*c580*/  LEA.HI.X.SX32 R13, R10, R62, 0x1, P6 ;  /* 0x0000003e0a0d7211 */ /* 0x000fe200030f0eff */
[----:B-1----:R-:W-:Y:S01]  /*c590*/  IMAD R10, R17, 0x4, R10 ;  /* 0x00000004110a7824 */ /* 0x002fe200078e020a */
[----:B------:R1:W-:Y:S01]  /*c5a0*/  @P2 STG.E.U16 desc[UR8][R2.64], R23 ;  /* 0x0000001702002986 */ /* 0x0003e2000c101508 */
[----:B------:R-:W-:Y:S01]  /*c5b0*/  ISETP.LT.AND P4, PT, R139, UR4, !P0 ;  /* 0x000000048b007c0c */ /* 0x000fe2000c781270 */
[----:B------:R-:W0:Y:S02]  /*c5c0*/  LDCU UR4, c[0x0][0x39c] ;  /* 0x00007380ff0477ac */ /* 0x000e240008000800 */
[----:B------:R2:W-:Y:S01]  /*c5d0*/  @P5 STG.E.U16 desc[UR8][R4.64], R31 ;  /* 0x0000001f04005986 */ /* 0x0005e2000c101508 */
[----:B------:R-:W0:Y:S01]  /*c5e0*/  LDC R17, c[0x0][0x3b8] ;  /* 0x0000ee00ff117b82 */ /* 0x000e220000000800 */
[----:B---3--:R-:W-:Y:S01]  /*c5f0*/  ISETP.LT.AND P2, PT, R140, UR5, !P0 ;  /* 0x000000058c007c0c */ /* 0x008fe2000c741270 */
[----:B------:R-:W3:Y:S01]  /*c600*/  LDCU UR5, c[0x0][0x39c] ;  /* 0x00007380ff0577ac */ /* 0x000ee20008000800 */
[----:B------:R3:W-:Y:S01]  /*c610*/  @P3 STG.E.U16 desc[UR8][R12.64], R27 ;  /* 0x0000001b0c003986 */ /* 0x0007e2000c101508 */
[----:B----4-:R-:W-:-:S02]  /*c620*/  ISETP.LT.AND P6, PT, R141, UR6, !P0 ;  /* 0x000000068d007c0c */ /* 0x010fc4000c7c1270 */
[----:B------:R-:W-:Y:S01]  /*c630*/  ISETP.LT.AND P5, PT, R142, UR7, !P0 ;  /* 0x000000078e007c0c */ /* 0x000fe2000c7a1270 */
[----:B------:R-:W4:Y:S01]  /*c640*/  LDCU UR6, c[0x0][0x39c] ;  /* 0x00007380ff0677ac */ /* 0x000f220008000800 */
[C---:B-1----:R-:W-:Y:S01]  /*c650*/  LEA R2, P3, R10.reuse, R61, 0x1 ;  /* 0x0000003d0a027211 */ /* 0x042fe200078608ff */
[----:B------:R-:W1:Y:S01]  /*c660*/  LDC R25, c[0x0][0x3b8] ;  /* 0x0000ee00ff197b82 */ /* 0x000e620000000800 */
[----:B--2---:R-:W-:Y:S01]  /*c670*/  IMAD R5, R29, 0x4, R10 ;  /* 0x000000041d057824 */ /* 0x004fe200078e020a */
[----:B------:R-:W2:Y:S01]  /*c680*/  LDCU UR7, c[0x0][0x39c] ;  /* 0x00007380ff0777ac */ /* 0x000ea20008000800 */
[----:B------:R-:W-:-:S05]  /*c690*/  LEA.HI.X.SX32 R3, R10, R62, 0x1, P3 ;  /* 0x0000003e0a037211 */ /* 0x000fca00018f0eff */
[----:B---3--:R-:W3:Y:S01]  /*c6a0*/  LDC R13, c[0x0][0x3b8] ;  /* 0x0000ee00ff0d7b82 */ /* 0x008ee20000000800 */
[-C--:B------:R-:W-:Y:S01]  /*c6b0*/  LEA R4, P3, R5, R61.reuse, 0x1 ;  /* 0x0000003d05047211 */ /* 0x080fe200078608ff */
[----:B------:R-:W-:Y:S01]  /*c6c0*/  IMAD R8, R6, 0x4, R5 ;  /* 0x0000000406087824 */ /* 0x000fe200078e0205 */
[----:B------:R-:W-:Y:S02]  /*c6d0*/  PRMT R7, R7, 0x7632, R7 ;  /* 0x0000763207077816 */ /* 0x000fe40000000007 */
[----:B------:R-:W-:Y:S02]  /*c6e0*/  LEA.HI.X.SX32 R5, R5, R62, 0x1, P3 ;  /* 0x0000003e05057211 */ /* 0x000fe400018f0eff */
[----:B------:R-:W-:Y:S01]  /*c6f0*/  LEA R6, P3, R8, R61, 0x1 ;  /* 0x0000003d08067211 */ /* 0x000fe200078608ff */
[----:B------:R0:W-:Y:S01]  /*c700*/  @P4 STG.E.U16 desc[UR8][R2.64], R35 ;  /* 0x0000002302004986 */ /* 0x0001e2000c101508 */
[----:B------:R-:W1:Y:S03]  /*c710*/  LDC R12, c[0x0][0x3b8] ;  /* 0x0000ee00ff0c7b82 */ /* 0x000e660000000800 */
[----:B------:R0:W-:Y:S02]  /*c720*/  @P2 STG.E.U16 desc[UR8][R4.64], R7 ;  /* 0x0000000704002986 */ /* 0x0001e4000c101508 */
[----:B0-----:R-:W-:-:S02]  /*c730*/  ISETP.LT.AND P4, PT, R143, UR4, !P0 ;  /* 0x000000048f007c0c */ /* 0x001fc4000c781270 */
[----:B------:R-:W-:Y:S02]  /*c740*/  ISETP.LT.AND P2, PT, R144, UR5, !P0 ;  /* 0x0000000590007c0c */ /* 0x000fe4000c741270 */
[----:B------:R-:W-:Y:S02]  /*c750*/  PRMT R3, R11, 0x7632, R3 ;  /* 0x000076320b037816 */ /* 0x000fe40000000003 */
[----:B------:R-:W-:Y:S01]  /*c760*/  LEA.HI.X.SX32 R7, R8, R62, 0x1, P3 ;  /* 0x0000003e08077211 */ /* 0x000fe200018f0eff */
[----:B------:R-:W-:Y:S01]  /*c770*/  IMAD R8, R9, 0x4, R8 ;  /* 0x0000000409087824 */ /* 0x000fe200078e0208 */
[----:B----4-:R-:W-:Y:S02]  /*c780*/  ISETP.LT.AND P3, PT, R145, UR6, !P0 ;  /* 0x0000000691007c0c */ /* 0x010fe4000c761270 */
[----:B--2---:R-:W-:Y:S01]  /*c790*/  ISETP.LT.AND P0, PT, R0, UR7, !P0 ;  /* 0x0000000700007c0c */ /* 0x004fe2000c701270 */
[----:B------:R0:W-:Y:S01]  /*c7a0*/  @P6 STG.E.U16 desc[UR8][R6.64], R3 ;  /* 0x0000000306006986 */ /* 0x0001e2000c101508 */
[----:B------:R-:W-:Y:S01]  /*c7b0*/  LEA R2, P6, R8, R61, 0x1 ;  /* 0x0000003d08027211 */ /* 0x000fe200078c08ff */
[----:B------:R-:W-:Y:S01]  /*c7c0*/  IMAD R0, R17, 0x4, R8 ;  /* 0x0000000411007824 */ /* 0x000fe200078e0208 */
[----:B------:R-:W-:-:S02]  /*c7d0*/  PRMT R15, R15, 0x7632, R15 ;  /* 0x000076320f0f7816 */ /* 0x000fc4000000000f */
[----:B0-----:R-:W-:Y:S01]  /*c7e0*/  LEA.HI.X.SX32 R3, R8, R62, 0x1, P6 ;  /* 0x0000003e08037211 */ /* 0x001fe200030f0eff */
[----:B---3--:R-:W-:Y:S01]  /*c7f0*/  IMAD R8, R13, 0x4, R0 ;  /* 0x000000040d087824 */ /* 0x008fe200078e0200 */
[----:B------:R-:W-:-:S04]  /*c800*/  LEA R4, P6, R0, R61, 0x1 ;  /* 0x0000003d00047211 */ /* 0x000fc800078c08ff */
[-C--:B------:R-:W-:Y:S01]  /*c810*/  LEA.HI.X.SX32 R5, R0, R62.reuse, 0x1, P6 ;  /* 0x0000003e00057211 */ /* 0x080fe200030f0eff */
[----:B------:R-:W-:Y:S01]  /*c820*/  IMAD R0, R21, 0x4, R8 ;  /* 0x0000000415007824 */ /* 0x000fe200078e0208 */
[----:B------:R0:W-:Y:S01]  /*c830*/  @P5 STG.E.U16 desc[UR8][R2.64], R15 ;  /* 0x0000000f02005986 */ /* 0x0001e2000c101508 */
[----:B------:R-:W-:Y:S02]  /*c840*/  PRMT R19, R19, 0x7632, R19 ;  /* 0x0000763213137816 */ /* 0x000fe40000000013 */
[CC--:B------:R-:W-:Y:S01]  /*c850*/  LEA R6, P5, R8.reuse, R61.reuse, 0x1 ;  /* 0x0000003d08067211 */ /* 0x0c0fe200078a08ff */
[----:B-1----:R-:W-:Y:S02]  /*c860*/  IMAD R11, R25, 0x4, R0 ;  /* 0x00000004190b7824 */ /* 0x002fe400078e0200 */
[----:B------:R1:W-:Y:S01]  /*c870*/  @P4 STG.E.U16 desc[UR8][R4.64], R19 ;  /* 0x0000001304004986 */ /* 0x0003e2000c101508 */
[----:B------:R-:W-:Y:S02]  /*c880*/  LEA.HI.X.SX32 R7, R8, R62, 0x1, P5 ;  /* 0x0000003e08077211 */ /* 0x000fe400028f0eff */
[----:B------:R-:W-:-:S02]  /*c890*/  LEA R8, P5, R0, R61, 0x1 ;  /* 0x0000003d00087211 */ /* 0x000fc400078a08ff */
[-C--:B------:R-:W-:Y:S01]  /*c8a0*/  LEA R10, P4, R11, R61.reuse, 0x1 ;  /* 0x0000003d0b0a7211 */ /* 0x080fe200078808ff */
[----:B------:R-:W-:Y:S01]  /*c8b0*/  IMAD R12, R12, 0x4, R11 ;  /* 0x000000040c0c7824 */ /* 0x000fe200078e020b */
[----:B------:R-:W-:Y:S02]  /*c8c0*/  PRMT R23, R23, 0x7632, R23 ;  /* 0x0000763217177816 */ /* 0x000fe40000000017 */
[----:B------:R-:W-:Y:S02]  /*c8d0*/  PRMT R31, R31, 0x7632, R31 ;  /* 0x000076321f1f7816 */ /* 0x000fe4000000001f */
[-C--:B------:R-:W-:Y:S02]  /*c8e0*/  LEA.HI.X.SX32 R9, R0, R62.reuse, 0x1, P5 ;  /* 0x0000003e00097211 */ /* 0x080fe400028f0eff */
[----:B------:R-:W-:Y:S02]  /*c8f0*/  PRMT R27, R27, 0x7632, R27 ;  /* 0x000076321b1b7816 */ /* 0x000fe4000000001b */
[----:B------:R-:W-:Y:S01]  /*c900*/  LEA.HI.X.SX32 R11, R11, R62, 0x1, P4 ;  /* 0x0000003e0b0b7211 */ /* 0x000fe200020f0eff */
[----:B------:R1:W-:Y:S01]  /*c910*/  @P2 STG.E.U16 desc[UR8][R6.64], R23 ;  /* 0x0000001706002986 */ /* 0x0003e2000c101508 */
[----:B0-----:R-:W-:-:S03]  /*c920*/  LEA R2, P4, R12, R61, 0x1 ;  /* 0x0000003d0c027211 */ /* 0x001fc600078808ff */
[----:B------:R1:W-:Y:S01]  /*c930*/  @P3 STG.E.U16 desc[UR8][R8.64], R31 ;  /* 0x0000001f08003986 */ /* 0x0003e2000c101508 */
[----:B------:R-:W-:-:S03]  /*c940*/  LEA.HI.X.SX32 R3, R12, R62, 0x1, P4 ;  /* 0x0000003e0c037211 */ /* 0x000fc600020f0eff */
[----:B------:R1:W-:Y:S01]  /*c950*/  @P0 STG.E.U16 desc[UR8][R10.64], R27 ;  /* 0x0000001b0a000986 */ /* 0x0003e2000c101508 */
[----:B------:R-:W-:Y:S05]  /*c960*/  @!P1 EXIT ;  /* 0x000000000000994d */ /* 0x000fea0003800000 */
[----:B------:R-:W-:-:S05]  /*c970*/  PRMT R35, R35, 0x7632, R35 ;  /* 0x0000763223237816 */ /* 0x000fca0000000023 */
[----:B------:R-:W-:Y:S01]  /*c980*/  STG.E.U16 desc[UR8][R2.64], R35 ;  /* 0x0000002302007986 */ /* 0x000fe2000c101508 */
[----:B------:R-:W-:Y:S05]  /*c990*/  EXIT ;  /* 0x000000000000794d */ /* 0x000fea0003800000 */
.L_x_3:
[----:B------:R-:W-:-:S00]  /*c9a0*/  BRA `(.L_x_3) ;  /* 0xfffffffc00fc7947 */ /* 0x000fc0000383ffff */
[----:B------:R-:W-:-:S00]  /*c9b0*/  NOP ;  /* 0x0000000000007918 */ /* 0x000fc00000000000 */
        /* <DEDUP_REMOVED lines=12> */
.L_x_4:


//--------------------- .nv.shared.matmul_kernel  --------------------------
	.section	.nv.shared.matmul_kernel,"aw",@nobits
	.sectionflags	@""
	.align	16
	.zero		1024


//--------------------- .nv.shared.reserved.0     --------------------------
	.section	.nv.shared.reserved.0,"aw",@nobits
	.weak		__nv_reservedSMEM_offset_0_alias
	.size		__nv_reservedSMEM_offset_0_alias, 0, 64
	.other		__nv_reservedSMEM_offset_0_alias,@"STO_CUDA_RESERVED_SHARED STV_DEFAULT"
__nv_reservedSMEM_offset_0_alias:
	.zero		0
	.zero		64


//--------------------- .nv.constant0.matmul_kernel --------------------------
	.section	.nv.constant0.matmul_kernel,"a",@progbits
	.sectionflags	@""
	.align	4
.nv.constant0.matmul_kernel:
	.zero		976


//--------------------- SYMBOLS --------------------------

	.type		.nv.reservedSmem.offset0,@object
	.size		.nv.reservedSmem.offset0,0x4
	.type		.nv.reservedSmem.cap,@object
	.size		.nv.reservedSmem.cap,0x4
